//
// Generated by NVIDIA NVVM Compiler
//
// Compiler Build ID: CL-36424714
// Cuda compilation tools, release 13.0, V13.0.88
// Based on NVVM 20.0.0
//

.version 9.0
.target sm_100
.address_size 64

	// .globl	gpu_ht_build_linearprobing_int32

.visible .entry gpu_ht_build_linearprobing_int32(
	.param .u64 .ptr .align 1 gpu_ht_build_linearprobing_int32_param_0,
	.param .u64 gpu_ht_build_linearprobing_int32_param_1,
	.param .u64 .ptr .align 1 gpu_ht_build_linearprobing_int32_param_2,
	.param .u64 .ptr .align 1 gpu_ht_build_linearprobing_int32_param_3,
	.param .u64 gpu_ht_build_linearprobing_int32_param_4
)
{
	.reg .pred 	%p<7>;
	.reg .b32 	%r<10>;
	.reg .b64 	%rd<36>;

	ld.param.u64 	%rd17, [gpu_ht_build_linearprobing_int32_param_0];
	ld.param.u64 	%rd18, [gpu_ht_build_linearprobing_int32_param_1];
	ld.param.u64 	%rd19, [gpu_ht_build_linearprobing_int32_param_2];
	ld.param.u64 	%rd20, [gpu_ht_build_linearprobing_int32_param_3];
	ld.param.u64 	%rd21, [gpu_ht_build_linearprobing_int32_param_4];
	mov.u32 	%r3, %ctaid.x;
	mov.u32 	%r1, %ntid.x;
	mov.u32 	%r4, %tid.x;
	mad.lo.s32 	%r5, %r3, %r1, %r4;
	cvt.u64.u32 	%rd33, %r5;
	setp.le.u64 	%p1, %rd21, %rd33;
	@%p1 bra 	$L__BB0_8;
	setp.eq.s64 	%p2, %rd18, 0;
	mov.u32 	%r6, %nctaid.x;
	mul.lo.s32 	%r2, %r1, %r6;
	@%p2 bra 	$L__BB0_8;
	cvta.to.global.u64 	%rd2, %rd19;
	cvta.to.global.u64 	%rd3, %rd20;
	cvta.to.global.u64 	%rd4, %rd17;
	cvt.u64.u32 	%rd5, %r2;
	add.s64 	%rd22, %rd18, -1;
	and.b64  	%rd6, %rd22, -2;
$L__BB0_3:
	shl.b64 	%rd24, %rd33, 2;
	add.s64 	%rd25, %rd2, %rd24;
	add.s64 	%rd26, %rd3, %rd24;
	ld.global.nc.u32 	%r7, [%rd26];
	cvt.s64.s32 	%rd27, %r7;
	ld.global.nc.u32 	%r8, [%rd25];
	cvt.s64.s32 	%rd28, %r8;
	mul.lo.s64 	%rd35, %rd28, 123456789123456789;
	cvt.u64.u32 	%rd29, %r8;
	shl.b64 	%rd30, %rd29, 32;
	or.b64  	%rd9, %rd30, %rd27;
	mov.b64 	%rd34, 0;
$L__BB0_4:
	and.b64  	%rd12, %rd6, %rd35;
	shl.b64 	%rd31, %rd12, 2;
	add.s64 	%rd13, %rd4, %rd31;
	ld.global.u32 	%r9, [%rd13];
	setp.ne.s32 	%p3, %r9, -1;
	@%p3 bra 	$L__BB0_6;
	atom.relaxed.global.cas.b64 	%rd32, [%rd13], -1, %rd9;
	setp.gt.u64 	%p4, %rd32, -4294967297;
	@%p4 bra 	$L__BB0_7;
$L__BB0_6:
	add.s64 	%rd34, %rd34, 1;
	add.s64 	%rd35, %rd12, 2;
	setp.ne.s64 	%p5, %rd34, %rd18;
	@%p5 bra 	$L__BB0_4;
$L__BB0_7:
	add.s64 	%rd33, %rd33, %rd5;
	setp.lt.u64 	%p6, %rd33, %rd21;
	@%p6 bra 	$L__BB0_3;
$L__BB0_8:
	ret;

}
	// .globl	gpu_ht_build_linearprobing_int64
.visible .entry gpu_ht_build_linearprobing_int64(
	.param .u64 .ptr .align 1 gpu_ht_build_linearprobing_int64_param_0,
	.param .u64 gpu_ht_build_linearprobing_int64_param_1,
	.param .u64 .ptr .align 1 gpu_ht_build_linearprobing_int64_param_2,
	.param .u64 .ptr .align 1 gpu_ht_build_linearprobing_int64_param_3,
	.param .u64 gpu_ht_build_linearprobing_int64_param_4
)
{
	.reg .pred 	%p<7>;
	.reg .b32 	%r<7>;
	.reg .b64 	%rd<34>;

	ld.param.u64 	%rd18, [gpu_ht_build_linearprobing_int64_param_0];
	ld.param.u64 	%rd19, [gpu_ht_build_linearprobing_int64_param_1];
	ld.param.u64 	%rd20, [gpu_ht_build_linearprobing_int64_param_2];
	ld.param.u64 	%rd21, [gpu_ht_build_linearprobing_int64_param_3];
	ld.param.u64 	%rd22, [gpu_ht_build_linearprobing_int64_param_4];
	mov.u32 	%r3, %ctaid.x;
	mov.u32 	%r1, %ntid.x;
	mov.u32 	%r4, %tid.x;
	mad.lo.s32 	%r5, %r3, %r1, %r4;
	cvt.u64.u32 	%rd31, %r5;
	setp.le.u64 	%p1, %rd22, %rd31;
	@%p1 bra 	$L__BB1_9;
	setp.eq.s64 	%p2, %rd19, 0;
	mov.u32 	%r6, %nctaid.x;
	mul.lo.s32 	%r2, %r1, %r6;
	@%p2 bra 	$L__BB1_9;
	cvta.to.global.u64 	%rd2, %rd20;
	cvta.to.global.u64 	%rd3, %rd21;
	cvta.to.global.u64 	%rd4, %rd18;
	cvt.u64.u32 	%rd5, %r2;
	add.s64 	%rd23, %rd19, -1;
	and.b64  	%rd6, %rd23, -2;
$L__BB1_3:
	shl.b64 	%rd25, %rd31, 3;
	add.s64 	%rd26, %rd2, %rd25;
	ld.global.nc.u64 	%rd8, [%rd26];
	add.s64 	%rd27, %rd3, %rd25;
	ld.global.nc.u64 	%rd9, [%rd27];
	mul.lo.s64 	%rd33, %rd8, 123456789123456789;
	mov.b64 	%rd32, 0;
$L__BB1_4:
	and.b64  	%rd13, %rd6, %rd33;
	shl.b64 	%rd28, %rd13, 3;
	add.s64 	%rd14, %rd4, %rd28;
	ld.global.u64 	%rd29, [%rd14];
	setp.ne.s64 	%p3, %rd29, -1;
	@%p3 bra 	$L__BB1_7;
	atom.relaxed.global.cas.b64 	%rd30, [%rd14], -1, %rd8;
	setp.ne.s64 	%p4, %rd30, -1;
	@%p4 bra 	$L__BB1_7;
	st.global.u64 	[%rd14+8], %rd9;
	bra.uni 	$L__BB1_8;
$L__BB1_7:
	add.s64 	%rd32, %rd32, 1;
	add.s64 	%rd33, %rd13, 2;
	setp.ne.s64 	%p5, %rd32, %rd19;
	@%p5 bra 	$L__BB1_4;
$L__BB1_8:
	add.s64 	%rd31, %rd31, %rd5;
	setp.lt.u64 	%p6, %rd31, %rd22;
	@%p6 bra 	$L__BB1_3;
$L__BB1_9:
	ret;

}
	// .globl	gpu_ht_probe_aggregate_linearprobing_int32
.visible .entry gpu_ht_probe_aggregate_linearprobing_int32(
	.param .u64 .ptr .align 1 gpu_ht_probe_aggregate_linearprobing_int32_param_0,
	.param .u64 gpu_ht_probe_aggregate_linearprobing_int32_param_1,
	.param .u64 .ptr .align 1 gpu_ht_probe_aggregate_linearprobing_int32_param_2,
	.param .u64 .ptr .align 1 gpu_ht_probe_aggregate_linearprobing_int32_param_3,
	.param .u64 gpu_ht_probe_aggregate_linearprobing_int32_param_4,
	.param .u64 .ptr .align 1 gpu_ht_probe_aggregate_linearprobing_int32_param_5
)
{
	.reg .pred 	%p<7>;
	.reg .b32 	%r<9>;
	.reg .b64 	%rd<36>;

	ld.param.u64 	%rd18, [gpu_ht_probe_aggregate_linearprobing_int32_param_0];
	ld.param.u64 	%rd19, [gpu_ht_probe_aggregate_linearprobing_int32_param_1];
	ld.param.u64 	%rd20, [gpu_ht_probe_aggregate_linearprobing_int32_param_2];
	ld.param.u64 	%rd21, [gpu_ht_probe_aggregate_linearprobing_int32_param_4];
	ld.param.u64 	%rd22, [gpu_ht_probe_aggregate_linearprobing_int32_param_5];
	mov.u32 	%r5, %ctaid.x;
	mov.u32 	%r1, %ntid.x;
	mov.u32 	%r6, %tid.x;
	mad.lo.s32 	%r7, %r5, %r1, %r6;
	cvt.u64.u32 	%rd32, %r7;
	setp.le.u64 	%p1, %rd21, %rd32;
	@%p1 bra 	$L__BB2_9;
	cvta.to.global.u64 	%rd2, %rd22;
	setp.eq.s64 	%p2, %rd19, 0;
	mov.u32 	%r8, %nctaid.x;
	mul.lo.s32 	%r2, %r1, %r8;
	@%p2 bra 	$L__BB2_9;
	shl.b64 	%rd23, %rd32, 3;
	add.s64 	%rd3, %rd2, %rd23;
	cvta.to.global.u64 	%rd4, %rd20;
	cvta.to.global.u64 	%rd5, %rd18;
	cvt.u64.u32 	%rd6, %r2;
	add.s64 	%rd24, %rd19, -1;
	and.b64  	%rd7, %rd24, -2;
$L__BB2_3:
	shl.b64 	%rd25, %rd32, 2;
	add.s64 	%rd26, %rd4, %rd25;
	ld.global.nc.u32 	%r3, [%rd26];
	cvt.s64.s32 	%rd27, %r3;
	mul.lo.s64 	%rd35, %rd27, 123456789123456789;
$L__BB2_4:
	mov.u64 	%rd34, %rd19;
$L__BB2_5:
	and.b64  	%rd13, %rd7, %rd35;
	shl.b64 	%rd28, %rd13, 2;
	add.s64 	%rd29, %rd5, %rd28;
	ld.global.nc.u32 	%r4, [%rd29];
	setp.eq.s32 	%p3, %r4, %r3;
	@%p3 bra 	$L__BB2_10;
	setp.eq.s32 	%p4, %r4, -1;
	@%p4 bra 	$L__BB2_8;
	add.s64 	%rd35, %rd13, 2;
	add.s64 	%rd34, %rd34, -1;
	setp.eq.s64 	%p5, %rd34, 0;
	@%p5 bra 	$L__BB2_8;
	bra.uni 	$L__BB2_5;
$L__BB2_8:
	add.s64 	%rd32, %rd32, %rd6;
	setp.lt.u64 	%p6, %rd32, %rd21;
	@%p6 bra 	$L__BB2_3;
$L__BB2_9:
	ret;
$L__BB2_10:
	ld.global.u64 	%rd30, [%rd3];
	add.s64 	%rd31, %rd30, 1;
	st.global.u64 	[%rd3], %rd31;
	add.s64 	%rd35, %rd13, 2;
	bra.uni 	$L__BB2_4;

}
	// .globl	gpu_ht_probe_aggregate_linearprobing_int64
.visible .entry gpu_ht_probe_aggregate_linearprobing_int64(
	.param .u64 .ptr .align 1 gpu_ht_probe_aggregate_linearprobing_int64_param_0,
	.param .u64 gpu_ht_probe_aggregate_linearprobing_int64_param_1,
	.param .u64 .ptr .align 1 gpu_ht_probe_aggregate_linearprobing_int64_param_2,
	.param .u64 .ptr .align 1 gpu_ht_probe_aggregate_linearprobing_int64_param_3,
	.param .u64 gpu_ht_probe_aggregate_linearprobing_int64_param_4,
	.param .u64 .ptr .align 1 gpu_ht_probe_aggregate_linearprobing_int64_param_5
)
{
	.reg .pred 	%p<7>;
	.reg .b32 	%r<7>;
	.reg .b64 	%rd<37>;

	ld.param.u64 	%rd20, [gpu_ht_probe_aggregate_linearprobing_int64_param_0];
	ld.param.u64 	%rd21, [gpu_ht_probe_aggregate_linearprobing_int64_param_1];
	ld.param.u64 	%rd22, [gpu_ht_probe_aggregate_linearprobing_int64_param_2];
	ld.param.u64 	%rd23, [gpu_ht_probe_aggregate_linearprobing_int64_param_4];
	ld.param.u64 	%rd24, [gpu_ht_probe_aggregate_linearprobing_int64_param_5];
	mov.u32 	%r3, %ctaid.x;
	mov.u32 	%r1, %ntid.x;
	mov.u32 	%r4, %tid.x;
	mad.lo.s32 	%r5, %r3, %r1, %r4;
	cvt.u64.u32 	%rd33, %r5;
	setp.le.u64 	%p1, %rd23, %rd33;
	@%p1 bra 	$L__BB3_9;
	cvta.to.global.u64 	%rd2, %rd24;
	setp.eq.s64 	%p2, %rd21, 0;
	mov.u32 	%r6, %nctaid.x;
	mul.lo.s32 	%r2, %r1, %r6;
	@%p2 bra 	$L__BB3_9;
	shl.b64 	%rd25, %rd33, 3;
	add.s64 	%rd3, %rd2, %rd25;
	cvta.to.global.u64 	%rd4, %rd22;
	cvta.to.global.u64 	%rd5, %rd20;
	cvt.u64.u32 	%rd6, %r2;
	add.s64 	%rd26, %rd21, -1;
	and.b64  	%rd7, %rd26, -2;
$L__BB3_3:
	shl.b64 	%rd27, %rd33, 3;
	add.s64 	%rd28, %rd4, %rd27;
	ld.global.nc.u64 	%rd9, [%rd28];
	mul.lo.s64 	%rd36, %rd9, 123456789123456789;
$L__BB3_4:
	mov.u64 	%rd35, %rd21;
$L__BB3_5:
	and.b64  	%rd14, %rd7, %rd36;
	shl.b64 	%rd29, %rd14, 3;
	add.s64 	%rd30, %rd5, %rd29;
	ld.global.nc.u64 	%rd15, [%rd30];
	setp.eq.s64 	%p3, %rd15, %rd9;
	@%p3 bra 	$L__BB3_10;
	setp.eq.s64 	%p4, %rd15, -1;
	@%p4 bra 	$L__BB3_8;
	add.s64 	%rd36, %rd14, 2;
	add.s64 	%rd35, %rd35, -1;
	setp.eq.s64 	%p5, %rd35, 0;
	@%p5 bra 	$L__BB3_8;
	bra.uni 	$L__BB3_5;
$L__BB3_8:
	add.s64 	%rd33, %rd33, %rd6;
	setp.lt.u64 	%p6, %rd33, %rd23;
	@%p6 bra 	$L__BB3_3;
$L__BB3_9:
	ret;
$L__BB3_10:
	ld.global.u64 	%rd31, [%rd3];
	add.s64 	%rd32, %rd31, 1;
	st.global.u64 	[%rd3], %rd32;
	add.s64 	%rd36, %rd14, 2;
	bra.uni 	$L__BB3_4;

}
	// .globl	gpu_ht_build_perfect_int32
.visible .entry gpu_ht_build_perfect_int32(
	.param .u64 .ptr .align 1 gpu_ht_build_perfect_int32_param_0,
	.param .u64 gpu_ht_build_perfect_int32_param_1,
	.param .u64 .ptr .align 1 gpu_ht_build_perfect_int32_param_2,
	.param .u64 .ptr .align 1 gpu_ht_build_perfect_int32_param_3,
	.param .u64 gpu_ht_build_perfect_int32_param_4
)
{
	.reg .pred 	%p<3>;
	.reg .b32 	%r<9>;
	.reg .b64 	%rd<18>;

	ld.param.u64 	%rd8, [gpu_ht_build_perfect_int32_param_0];
	ld.param.u64 	%rd9, [gpu_ht_build_perfect_int32_param_2];
	ld.param.u64 	%rd10, [gpu_ht_build_perfect_int32_param_3];
	ld.param.u64 	%rd11, [gpu_ht_build_perfect_int32_param_4];
	mov.u32 	%r2, %ctaid.x;
	mov.u32 	%r1, %ntid.x;
	mov.u32 	%r3, %tid.x;
	mad.lo.s32 	%r4, %r2, %r1, %r3;
	cvt.u64.u32 	%rd17, %r4;
	setp.le.u64 	%p1, %rd11, %rd17;
	@%p1 bra 	$L__BB4_3;
	mov.u32 	%r5, %nctaid.x;
	mul.lo.s32 	%r6, %r1, %r5;
	cvt.u64.u32 	%rd2, %r6;
	cvta.to.global.u64 	%rd3, %rd9;
	cvta.to.global.u64 	%rd4, %rd10;
	cvta.to.global.u64 	%rd5, %rd8;
$L__BB4_2:
	shl.b64 	%rd12, %rd17, 2;
	add.s64 	%rd13, %rd3, %rd12;
	ld.global.nc.u32 	%r7, [%rd13];
	add.s64 	%rd14, %rd4, %rd12;
	ld.global.nc.u32 	%r8, [%rd14];
	mul.wide.s32 	%rd15, %r7, 4;
	add.s64 	%rd16, %rd5, %rd15;
	st.global.u32 	[%rd16], %r7;
	st.global.u32 	[%rd16+4], %r8;
	add.s64 	%rd17, %rd17, %rd2;
	setp.lt.u64 	%p2, %rd17, %rd11;
	@%p2 bra 	$L__BB4_2;
$L__BB4_3:
	ret;

}
	// .globl	gpu_ht_build_perfect_int64
.visible .entry gpu_ht_build_perfect_int64(
	.param .u64 .ptr .align 1 gpu_ht_build_perfect_int64_param_0,
	.param .u64 gpu_ht_build_perfect_int64_param_1,
	.param .u64 .ptr .align 1 gpu_ht_build_perfect_int64_param_2,
	.param .u64 .ptr .align 1 gpu_ht_build_perfect_int64_param_3,
	.param .u64 gpu_ht_build_perfect_int64_param_4
)
{
	.reg .pred 	%p<3>;
	.reg .b32 	%r<7>;
	.reg .b64 	%rd<20>;

	ld.param.u64 	%rd8, [gpu_ht_build_perfect_int64_param_0];
	ld.param.u64 	%rd9, [gpu_ht_build_perfect_int64_param_2];
	ld.param.u64 	%rd10, [gpu_ht_build_perfect_int64_param_3];
	ld.param.u64 	%rd11, [gpu_ht_build_perfect_int64_param_4];
	mov.u32 	%r2, %ctaid.x;
	mov.u32 	%r1, %ntid.x;
	mov.u32 	%r3, %tid.x;
	mad.lo.s32 	%r4, %r2, %r1, %r3;
	cvt.u64.u32 	%rd19, %r4;
	setp.le.u64 	%p1, %rd11, %rd19;
	@%p1 bra 	$L__BB5_3;
	mov.u32 	%r5, %nctaid.x;
	mul.lo.s32 	%r6, %r1, %r5;
	cvt.u64.u32 	%rd2, %r6;
	cvta.to.global.u64 	%rd3, %rd9;
	cvta.to.global.u64 	%rd4, %rd10;
	cvta.to.global.u64 	%rd5, %rd8;
$L__BB5_2:
	shl.b64 	%rd12, %rd19, 3;
	add.s64 	%rd13, %rd3, %rd12;
	ld.global.nc.u64 	%rd14, [%rd13];
	add.s64 	%rd15, %rd4, %rd12;
	ld.global.nc.u64 	%rd16, [%rd15];
	shl.b64 	%rd17, %rd14, 3;
	add.s64 	%rd18, %rd5, %rd17;
	st.global.u64 	[%rd18], %rd14;
	st.global.u64 	[%rd18+8], %rd16;
	add.s64 	%rd19, %rd19, %rd2;
	setp.lt.u64 	%p2, %rd19, %rd11;
	@%p2 bra 	$L__BB5_2;
$L__BB5_3:
	ret;

}
	// .globl	gpu_ht_probe_aggregate_perfect_int32
.visible .entry gpu_ht_probe_aggregate_perfect_int32(
	.param .u64 .ptr .align 1 gpu_ht_probe_aggregate_perfect_int32_param_0,
	.param .u64 gpu_ht_probe_aggregate_perfect_int32_param_1,
	.param .u64 .ptr .align 1 gpu_ht_probe_aggregate_perfect_int32_param_2,
	.param .u64 .ptr .align 1 gpu_ht_probe_aggregate_perfect_int32_param_3,
	.param .u64 gpu_ht_probe_aggregate_perfect_int32_param_4,
	.param .u64 .ptr .align 1 gpu_ht_probe_aggregate_perfect_int32_param_5
)
{
	.reg .pred 	%p<4>;
	.reg .b32 	%r<9>;
	.reg .b64 	%rd<21>;

	ld.param.u64 	%rd8, [gpu_ht_probe_aggregate_perfect_int32_param_0];
	ld.param.u64 	%rd9, [gpu_ht_probe_aggregate_perfect_int32_param_2];
	ld.param.u64 	%rd10, [gpu_ht_probe_aggregate_perfect_int32_param_4];
	ld.param.u64 	%rd11, [gpu_ht_probe_aggregate_perfect_int32_param_5];
	mov.u32 	%r2, %ctaid.x;
	mov.u32 	%r1, %ntid.x;
	mov.u32 	%r3, %tid.x;
	mad.lo.s32 	%r4, %r2, %r1, %r3;
	cvt.u64.u32 	%rd20, %r4;
	setp.le.u64 	%p1, %rd10, %rd20;
	@%p1 bra 	$L__BB6_5;
	cvta.to.global.u64 	%rd12, %rd11;
	shl.b64 	%rd13, %rd20, 3;
	add.s64 	%rd2, %rd12, %rd13;
	mov.u32 	%r5, %nctaid.x;
	mul.lo.s32 	%r6, %r1, %r5;
	cvt.u64.u32 	%rd3, %r6;
	cvta.to.global.u64 	%rd4, %rd9;
	cvta.to.global.u64 	%rd5, %rd8;
$L__BB6_2:
	shl.b64 	%rd14, %rd20, 2;
	add.s64 	%rd15, %rd4, %rd14;
	ld.global.nc.u32 	%r7, [%rd15];
	mul.wide.s32 	%rd16, %r7, 4;
	add.s64 	%rd17, %rd5, %rd16;
	ld.global.nc.u32 	%r8, [%rd17];
	setp.eq.s32 	%p2, %r8, -1;
	@%p2 bra 	$L__BB6_4;
	ld.global.u64 	%rd18, [%rd2];
	add.s64 	%rd19, %rd18, 1;
	st.global.u64 	[%rd2], %rd19;
$L__BB6_4:
	add.s64 	%rd20, %rd20, %rd3;
	setp.lt.u64 	%p3, %rd20, %rd10;
	@%p3 bra 	$L__BB6_2;
$L__BB6_5:
	ret;

}
	// .globl	gpu_ht_probe_aggregate_perfect_int64
.visible .entry gpu_ht_probe_aggregate_perfect_int64(
	.param .u64 .ptr .align 1 gpu_ht_probe_aggregate_perfect_int64_param_0,
	.param .u64 gpu_ht_probe_aggregate_perfect_int64_param_1,
	.param .u64 .ptr .align 1 gpu_ht_probe_aggregate_perfect_int64_param_2,
	.param .u64 .ptr .align 1 gpu_ht_probe_aggregate_perfect_int64_param_3,
	.param .u64 gpu_ht_probe_aggregate_perfect_int64_param_4,
	.param .u64 .ptr .align 1 gpu_ht_probe_aggregate_perfect_int64_param_5
)
{
	.reg .pred 	%p<4>;
	.reg .b32 	%r<7>;
	.reg .b64 	%rd<23>;

	ld.param.u64 	%rd8, [gpu_ht_probe_aggregate_perfect_int64_param_0];
	ld.param.u64 	%rd9, [gpu_ht_probe_aggregate_perfect_int64_param_2];
	ld.param.u64 	%rd10, [gpu_ht_probe_aggregate_perfect_int64_param_4];
	ld.param.u64 	%rd11, [gpu_ht_probe_aggregate_perfect_int64_param_5];
	mov.u32 	%r2, %ctaid.x;
	mov.u32 	%r1, %ntid.x;
	mov.u32 	%r3, %tid.x;
	mad.lo.s32 	%r4, %r2, %r1, %r3;
	cvt.u64.u32 	%rd22, %r4;
	setp.le.u64 	%p1, %rd10, %rd22;
	@%p1 bra 	$L__BB7_5;
	cvta.to.global.u64 	%rd12, %rd11;
	shl.b64 	%rd13, %rd22, 3;
	add.s64 	%rd2, %rd12, %rd13;
	mov.u32 	%r5, %nctaid.x;
	mul.lo.s32 	%r6, %r1, %r5;
	cvt.u64.u32 	%rd3, %r6;
	cvta.to.global.u64 	%rd4, %rd9;
	cvta.to.global.u64 	%rd5, %rd8;
$L__BB7_2:
	shl.b64 	%rd14, %rd22, 3;
	add.s64 	%rd15, %rd4, %rd14;
	ld.global.nc.u64 	%rd16, [%rd15];
	shl.b64 	%rd17, %rd16, 3;
	add.s64 	%rd18, %rd5, %rd17;
	ld.global.nc.u64 	%rd19, [%rd18];
	setp.eq.s64 	%p2, %rd19, -1;
	@%p2 bra 	$L__BB7_4;
	ld.global.u64 	%rd20, [%rd2];
	add.s64 	%rd21, %rd20, 1;
	st.global.u64 	[%rd2], %rd21;
$L__BB7_4:
	add.s64 	%rd22, %rd22, %rd3;
	setp.lt.u64 	%p3, %rd22, %rd10;
	@%p3 bra 	$L__BB7_2;
$L__BB7_5:
	ret;

}


// ===== COMPILED SASS (sm_100) =====

	.target	sm_100

	.elftype	@"ET_EXEC"


//--------------------- .note.nv.tkinfo           --------------------------
	.section	.note.nv.tkinfo,"",@"SHT_NOTE"
	.sectionflags	@"SHF_NOTE_NV_TKINFO"
	.tkinfo
        /*0018*/ 	.word	0x00000002
        /*0030*/ 	.string	""
        /*0030*/ 	.string	"ptxas"
        /*0030*/ 	.string	"Cuda compilation tools, release 13.0, V13.0.88"
        /*0030*/ 	.string	"Build cuda_13.0.r13.0/compiler.36424714_0"
        /*0030*/ 	.string	"-arch sm_100 -m 64 "



//--------------------- .note.nv.cuinfo           --------------------------
	.section	.note.nv.cuinfo,"",@"SHT_NOTE"
	.sectionflags	@"SHF_NOTE_NV_CUINFO"
        /*0018*/ 	.short	0x0002
        /*001a*/ 	.short	0x0064
        /*001c*/ 	.short	0x0082
	.zero		2


//--------------------- .nv.info                  --------------------------
	.section	.nv.info,"",@"SHT_CUDA_INFO"
	.align	4


	//----- nvinfo : EIATTR_REGCOUNT
	.align		4
        /*0000*/ 	.byte	0x04, 0x2f
        /*0002*/ 	.short	(.L_1 - .L_0)
	.align		4
.L_0:
        /*0004*/ 	.word	index@(gpu_ht_build_linearprobing_int32)
        /*0008*/ 	.word	0x00000013


	//----- nvinfo : EIATTR_FRAME_SIZE
	.align		4
.L_1:
        /*000c*/ 	.byte	0x04, 0x11
        /*000e*/ 	.short	(.L_3 - .L_2)
	.align		4
.L_2:
        /*0010*/ 	.word	index@(gpu_ht_build_linearprobing_int32)
        /*0014*/ 	.word	0x00000000


	//----- nvinfo : EIATTR_REGCOUNT
	.align		4
.L_3:
        /*0018*/ 	.byte	0x04, 0x2f
        /*001a*/ 	.short	(.L_5 - .L_4)
	.align		4
.L_4:
        /*001c*/ 	.word	index@(gpu_ht_build_linearprobing_int64)
        /*0020*/ 	.word	0x00000014


	//----- nvinfo : EIATTR_FRAME_SIZE
	.align		4
.L_5:
        /*0024*/ 	.byte	0x04, 0x11
        /*0026*/ 	.short	(.L_7 - .L_6)
	.align		4
.L_6:
        /*0028*/ 	.word	index@(gpu_ht_build_linearprobing_int64)
        /*002c*/ 	.word	0x00000000


	//----- nvinfo : EIATTR_REGCOUNT
	.align		4
.L_7:
        /*0030*/ 	.byte	0x04, 0x2f
        /*0032*/ 	.short	(.L_9 - .L_8)
	.align		4
.L_8:
        /*0034*/ 	.word	index@(gpu_ht_probe_aggregate_linearprobing_int32)
        /*0038*/ 	.word	0x00000014


	//----- nvinfo : EIATTR_FRAME_SIZE
	.align		4
.L_9:
        /*003c*/ 	.byte	0x04, 0x11
        /*003e*/ 	.short	(.L_11 - .L_10)
	.align		4
.L_10:
        /*0040*/ 	.word	index@(gpu_ht_probe_aggregate_linearprobing_int32)
        /*0044*/ 	.word	0x00000000


	//----- nvinfo : EIATTR_REGCOUNT
	.align		4
.L_11:
        /*0048*/ 	.byte	0x04, 0x2f
        /*004a*/ 	.short	(.L_13 - .L_12)
	.align		4
.L_12:
        /*004c*/ 	.word	index@(gpu_ht_probe_aggregate_linearprobing_int64)
        /*0050*/ 	.word	0x00000012


	//----- nvinfo : EIATTR_FRAME_SIZE
	.align		4
.L_13:
        /*0054*/ 	.byte	0x04, 0x11
        /*0056*/ 	.short	(.L_15 - .L_14)
	.align		4
.L_14:
        /*0058*/ 	.word	index@(gpu_ht_probe_aggregate_linearprobing_int64)
        /*005c*/ 	.word	0x00000000


	//----- nvinfo : EIATTR_REGCOUNT
	.align		4
.L_15:
        /*0060*/ 	.byte	0x04, 0x2f
        /*0062*/ 	.short	(.L_17 - .L_16)
	.align		4
.L_16:
        /*0064*/ 	.word	index@(gpu_ht_build_perfect_int32)
        /*0068*/ 	.word	0x0000000e


	//----- nvinfo : EIATTR_FRAME_SIZE
	.align		4
.L_17:
        /*006c*/ 	.byte	0x04, 0x11
        /*006e*/ 	.short	(.L_19 - .L_18)
	.align		4
.L_18:
        /*0070*/ 	.word	index@(gpu_ht_build_perfect_int32)
        /*0074*/ 	.word	0x00000000


	//----- nvinfo : EIATTR_REGCOUNT
	.align		4
.L_19:
        /*0078*/ 	.byte	0x04, 0x2f
        /*007a*/ 	.short	(.L_21 - .L_20)
	.align		4
.L_20:
        /*007c*/ 	.word	index@(gpu_ht_build_perfect_int64)
        /*0080*/ 	.word	0x0000000c


	//----- nvinfo : EIATTR_FRAME_SIZE
	.align		4
.L_21:
        /*0084*/ 	.byte	0x04, 0x11
        /*0086*/ 	.short	(.L_23 - .L_22)
	.align		4
.L_22:
        /*0088*/ 	.word	index@(gpu_ht_build_perfect_int64)
        /*008c*/ 	.word	0x00000000


	//----- nvinfo : EIATTR_REGCOUNT
	.align		4
.L_23:
        /*0090*/ 	.byte	0x04, 0x2f
        /*0092*/ 	.short	(.L_25 - .L_24)
	.align		4
.L_24:
        /*0094*/ 	.word	index@(gpu_ht_probe_aggregate_perfect_int32)
        /*0098*/ 	.word	0x00000010


	//----- nvinfo : EIATTR_FRAME_SIZE
	.align		4
.L_25:
        /*009c*/ 	.byte	0x04, 0x11
        /*009e*/ 	.short	(.L_27 - .L_26)
	.align		4
.L_26:
        /*00a0*/ 	.word	index@(gpu_ht_probe_aggregate_perfect_int32)
        /*00a4*/ 	.word	0x00000000


	//----- nvinfo : EIATTR_REGCOUNT
	.align		4
.L_27:
        /*00a8*/ 	.byte	0x04, 0x2f
        /*00aa*/ 	.short	(.L_29 - .L_28)
	.align		4
.L_28:
        /*00ac*/ 	.word	index@(gpu_ht_probe_aggregate_perfect_int64)
        /*00b0*/ 	.word	0x0000000e


	//----- nvinfo : EIATTR_FRAME_SIZE
	.align		4
.L_29:
        /*00b4*/ 	.byte	0x04, 0x11
        /*00b6*/ 	.short	(.L_31 - .L_30)
	.align		4
.L_30:
        /*00b8*/ 	.word	index@(gpu_ht_probe_aggregate_perfect_int64)
        /*00bc*/ 	.word	0x00000000


	//----- nvinfo : EIATTR_MIN_STACK_SIZE
	.align		4
.L_31:
        /*00c0*/ 	.byte	0x04, 0x12
        /*00c2*/ 	.short	(.L_33 - .L_32)
	.align		4
.L_32:
        /*00c4*/ 	.word	index@(gpu_ht_probe_aggregate_perfect_int64)
        /*00c8*/ 	.word	0x00000000


	//----- nvinfo : EIATTR_MIN_STACK_SIZE
	.align		4
.L_33:
        /*00cc*/ 	.byte	0x04, 0x12
        /*00ce*/ 	.short	(.L_35 - .L_34)
	.align		4
.L_34:
        /*00d0*/ 	.word	index@(gpu_ht_probe_aggregate_perfect_int32)
        /*00d4*/ 	.word	0x00000000


	//----- nvinfo : EIATTR_MIN_STACK_SIZE
	.align		4
.L_35:
        /*00d8*/ 	.byte	0x04, 0x12
        /*00da*/ 	.short	(.L_37 - .L_36)
	.align		4
.L_36:
        /*00dc*/ 	.word	index@(gpu_ht_build_perfect_int64)
        /*00e0*/ 	.word	0x00000000


	//----- nvinfo : EIATTR_MIN_STACK_SIZE
	.align		4
.L_37:
        /*00e4*/ 	.byte	0x04, 0x12
        /*00e6*/ 	.short	(.L_39 - .L_38)
	.align		4
.L_38:
        /*00e8*/ 	.word	index@(gpu_ht_build_perfect_int32)
        /*00ec*/ 	.word	0x00000000


	//----- nvinfo : EIATTR_MIN_STACK_SIZE
	.align		4
.L_39:
        /*00f0*/ 	.byte	0x04, 0x12
        /*00f2*/ 	.short	(.L_41 - .L_40)
	.align		4
.L_40:
        /*00f4*/ 	.word	index@(gpu_ht_probe_aggregate_linearprobing_int64)
        /*00f8*/ 	.word	0x00000000


	//----- nvinfo : EIATTR_MIN_STACK_SIZE
	.align		4
.L_41:
        /*00fc*/ 	.byte	0x04, 0x12
        /*00fe*/ 	.short	(.L_43 - .L_42)
	.align		4
.L_42:
        /*0100*/ 	.word	index@(gpu_ht_probe_aggregate_linearprobing_int32)
        /*0104*/ 	.word	0x00000000


	//----- nvinfo : EIATTR_MIN_STACK_SIZE
	.align		4
.L_43:
        /*0108*/ 	.byte	0x04, 0x12
        /*010a*/ 	.short	(.L_45 - .L_44)
	.align		4
.L_44:
        /*010c*/ 	.word	index@(gpu_ht_build_linearprobing_int64)
        /*0110*/ 	.word	0x00000000


	//----- nvinfo : EIATTR_MIN_STACK_SIZE
	.align		4
.L_45:
        /*0114*/ 	.byte	0x04, 0x12
        /*0116*/ 	.short	(.L_47 - .L_46)
	.align		4
.L_46:
        /*0118*/ 	.word	index@(gpu_ht_build_linearprobing_int32)
        /*011c*/ 	.word	0x00000000
.L_47:


//--------------------- .nv.compat                --------------------------
	.section	.nv.compat,"",@"SHT_CUDA_COMPAT_INFO"
	.align	4
        /*0000*/ 	.byte	0x02, 0x09, 0x00, 0x00, 0x02, 0x02, 0x01, 0x00, 0x02, 0x05, 0x05, 0x00, 0x03, 0x07, 0x01, 0x01
        /*0010*/ 	.byte	0x02, 0x03, 0x00, 0x00, 0x02, 0x06, 0x01, 0x00, 0x04, 0x0b, 0x08, 0x00, 0x09, 0x00, 0x00, 0x00
        /*0020*/ 	.byte	0x00, 0x00, 0x00, 0x00


//--------------------- .nv.info.gpu_ht_probe_aggregate_perfect_int64 --------------------------
	.section	.nv.info.gpu_ht_probe_aggregate_perfect_int64,"",@"SHT_CUDA_INFO"
	.sectionflags	@""
	.align	4


	//----- nvinfo : EIATTR_CUDA_API_VERSION
	.align		4
        /*0000*/ 	.byte	0x04, 0x37
        /*0002*/ 	.short	(.L_49 - .L_48)
.L_48:
        /*0004*/ 	.word	0x00000082


	//----- nvinfo : EIATTR_KPARAM_INFO
	.align		4
.L_49:
        /*0008*/ 	.byte	0x04, 0x17
        /*000a*/ 	.short	(.L_51 - .L_50)
.L_50:
        /*000c*/ 	.word	0x00000000
        /*0010*/ 	.short	0x0005
        /*0012*/ 	.short	0x0028
        /*0014*/ 	.byte	0x00, 0xf5, 0x21, 0x00


	//----- nvinfo : EIATTR_KPARAM_INFO
	.align		4
.L_51:
        /*0018*/ 	.byte	0x04, 0x17
        /*001a*/ 	.short	(.L_53 - .L_52)
.L_52:
        /*001c*/ 	.word	0x00000000
        /*0020*/ 	.short	0x0004
        /*0022*/ 	.short	0x0020
        /*0024*/ 	.byte	0x00, 0xf0, 0x21, 0x00


	//----- nvinfo : EIATTR_KPARAM_INFO
	.align		4
.L_53:
        /*0028*/ 	.byte	0x04, 0x17
        /*002a*/ 	.short	(.L_55 - .L_54)
.L_54:
        /*002c*/ 	.word	0x00000000
        /*0030*/ 	.short	0x0003
        /*0032*/ 	.short	0x0018
        /*0034*/ 	.byte	0x00, 0xf5, 0x21, 0x00


	//----- nvinfo : EIATTR_KPARAM_INFO
	.align		4
.L_55:
        /*0038*/ 	.byte	0x04, 0x17
        /*003a*/ 	.short	(.L_57 - .L_56)
.L_56:
        /*003c*/ 	.word	0x00000000
        /*0040*/ 	.short	0x0002
        /*0042*/ 	.short	0x0010
        /*0044*/ 	.byte	0x00, 0xf5, 0x21, 0x00


	//----- nvinfo : EIATTR_KPARAM_INFO
	.align		4
.L_57:
        /*0048*/ 	.byte	0x04, 0x17
        /*004a*/ 	.short	(.L_59 - .L_58)
.L_58:
        /*004c*/ 	.word	0x00000000
        /*0050*/ 	.short	0x0001
        /*0052*/ 	.short	0x0008
        /*0054*/ 	.byte	0x00, 0xf0, 0x21, 0x00


	//----- nvinfo : EIATTR_KPARAM_INFO
	.align		4
.L_59:
        /*0058*/ 	.byte	0x04, 0x17
        /*005a*/ 	.short	(.L_61 - .L_60)
.L_60:
        /*005c*/ 	.word	0x00000000
        /*0060*/ 	.short	0x0000
        /*0062*/ 	.short	0x0000
        /*0064*/ 	.byte	0x00, 0xf5, 0x21, 0x00


	//----- nvinfo : EIATTR_SPARSE_MMA_MASK
	.align		4
.L_61:
        /*0068*/ 	.byte	0x03, 0x50
        /*006a*/ 	.short	0x0000


	//----- nvinfo : EIATTR_MAXREG_COUNT
	.align		4
        /*006c*/ 	.byte	0x03, 0x1b
        /*006e*/ 	.short	0x00ff


	//----- nvinfo : EIATTR_MERCURY_ISA_VERSION
	.align		4
        /*0070*/ 	.byte	0x03, 0x5f
        /*0072*/ 	.short	0x0101


	//----- nvinfo : EIATTR_VRC_CTA_INIT_COUNT
	.align		4
        /*0074*/ 	.byte	0x02, 0x4a
	.zero		1
	.zero		1


	//----- nvinfo : EIATTR_EXIT_INSTR_OFFSETS
	.align		4
        /*0078*/ 	.byte	0x04, 0x1c
        /*007a*/ 	.short	(.L_63 - .L_62)


	//   ....[0]....
.L_62:
        /*007c*/ 	.word	0x00000080


	//   ....[1]....
        /*0080*/ 	.word	0x00000250


	//----- nvinfo : EIATTR_CRS_STACK_SIZE
	.align		4
.L_63:
        /*0084*/ 	.byte	0x04, 0x1e
        /*0086*/ 	.short	(.L_65 - .L_64)
.L_64:
        /*0088*/ 	.word	0x00000000


	//----- nvinfo : EIATTR_CBANK_PARAM_SIZE
	.align		4
.L_65:
        /*008c*/ 	.byte	0x03, 0x19
        /*008e*/ 	.short	0x0030


	//----- nvinfo : EIATTR_PARAM_CBANK
	.align		4
        /*0090*/ 	.byte	0x04, 0x0a
        /*0092*/ 	.short	(.L_67 - .L_66)
	.align		4
.L_66:
        /*0094*/ 	.word	index@(.nv.constant0.gpu_ht_probe_aggregate_perfect_int64)
        /*0098*/ 	.short	0x0380
        /*009a*/ 	.short	0x0030


	//----- nvinfo : EIATTR_SW_WAR
	.align		4
.L_67:
        /*009c*/ 	.byte	0x04, 0x36
        /*009e*/ 	.short	(.L_69 - .L_68)
.L_68:
        /*00a0*/ 	.word	0x00000008
.L_69:


//--------------------- .nv.info.gpu_ht_probe_aggregate_perfect_int32 --------------------------
	.section	.nv.info.gpu_ht_probe_aggregate_perfect_int32,"",@"SHT_CUDA_INFO"
	.sectionflags	@""
	.align	4


	//----- nvinfo : EIATTR_CUDA_API_VERSION
	.align		4
        /*0000*/ 	.byte	0x04, 0x37
        /*0002*/ 	.short	(.L_71 - .L_70)
.L_70:
        /*0004*/ 	.word	0x00000082


	//----- nvinfo : EIATTR_KPARAM_INFO
	.align		4
.L_71:
        /*0008*/ 	.byte	0x04, 0x17
        /*000a*/ 	.short	(.L_73 - .L_72)
.L_72:
        /*000c*/ 	.word	0x00000000
        /*0010*/ 	.short	0x0005
        /*0012*/ 	.short	0x0028
        /*0014*/ 	.byte	0x00, 0xf5, 0x21, 0x00


	//----- nvinfo : EIATTR_KPARAM_INFO
	.align		4
.L_73:
        /*0018*/ 	.byte	0x04, 0x17
        /*001a*/ 	.short	(.L_75 - .L_74)
.L_74:
        /*001c*/ 	.word	0x00000000
        /*0020*/ 	.short	0x0004
        /*0022*/ 	.short	0x0020
        /*0024*/ 	.byte	0x00, 0xf0, 0x21, 0x00


	//----- nvinfo : EIATTR_KPARAM_INFO
	.align		4
.L_75:
        /*0028*/ 	.byte	0x04, 0x17
        /*002a*/ 	.short	(.L_77 - .L_76)
.L_76:
        /*002c*/ 	.word	0x00000000
        /*0030*/ 	.short	0x0003
        /*0032*/ 	.short	0x0018
        /*0034*/ 	.byte	0x00, 0xf5, 0x21, 0x00


	//----- nvinfo : EIATTR_KPARAM_INFO
	.align		4
.L_77:
        /*0038*/ 	.byte	0x04, 0x17
        /*003a*/ 	.short	(.L_79 - .L_78)
.L_78:
        /*003c*/ 	.word	0x00000000
        /*0040*/ 	.short	0x0002
        /*0042*/ 	.short	0x0010
        /*0044*/ 	.byte	0x00, 0xf5, 0x21, 0x00


	//----- nvinfo : EIATTR_KPARAM_INFO
	.align		4
.L_79:
        /*0048*/ 	.byte	0x04, 0x17
        /*004a*/ 	.short	(.L_81 - .L_80)
.L_80:
        /*004c*/ 	.word	0x00000000
        /*0050*/ 	.short	0x0001
        /*0052*/ 	.short	0x0008
        /*0054*/ 	.byte	0x00, 0xf0, 0x21, 0x00


	//----- nvinfo : EIATTR_KPARAM_INFO
	.align		4
.L_81:
        /*0058*/ 	.byte	0x04, 0x17
        /*005a*/ 	.short	(.L_83 - .L_82)
.L_82:
        /*005c*/ 	.word	0x00000000
        /*0060*/ 	.short	0x0000
        /*0062*/ 	.short	0x0000
        /*0064*/ 	.byte	0x00, 0xf5, 0x21, 0x00


	//----- nvinfo : EIATTR_SPARSE_MMA_MASK
	.align		4
.L_83:
        /*0068*/ 	.byte	0x03, 0x50
        /*006a*/ 	.short	0x0000


	//----- nvinfo : EIATTR_MAXREG_COUNT
	.align		4
        /*006c*/ 	.byte	0x03, 0x1b
        /*006e*/ 	.short	0x00ff


	//----- nvinfo : EIATTR_MERCURY_ISA_VERSION
	.align		4
        /*0070*/ 	.byte	0x03, 0x5f
        /*0072*/ 	.short	0x0101


	//----- nvinfo : EIATTR_VRC_CTA_INIT_COUNT
	.align		4
        /*0074*/ 	.byte	0x02, 0x4a
	.zero		1
	.zero		1


	//----- nvinfo : EIATTR_EXIT_INSTR_OFFSETS
	.align		4
        /*0078*/ 	.byte	0x04, 0x1c
        /*007a*/ 	.short	(.L_85 - .L_84)


	//   ....[0]....
.L_84:
        /*007c*/ 	.word	0x00000080


	//   ....[1]....
        /*0080*/ 	.word	0x00000230


	//----- nvinfo : EIATTR_CRS_STACK_SIZE
	.align		4
.L_85:
        /*0084*/ 	.byte	0x04, 0x1e
        /*0086*/ 	.short	(.L_87 - .L_86)
.L_86:
        /*0088*/ 	.word	0x00000000


	//----- nvinfo : EIATTR_CBANK_PARAM_SIZE
	.align		4
.L_87:
        /*008c*/ 	.byte	0x03, 0x19
        /*008e*/ 	.short	0x0030


	//----- nvinfo : EIATTR_PARAM_CBANK
	.align		4
        /*0090*/ 	.byte	0x04, 0x0a
        /*0092*/ 	.short	(.L_89 - .L_88)
	.align		4
.L_88:
        /*0094*/ 	.word	index@(.nv.constant0.gpu_ht_probe_aggregate_perfect_int32)
        /*0098*/ 	.short	0x0380
        /*009a*/ 	.short	0x0030


	//----- nvinfo : EIATTR_SW_WAR
	.align		4
.L_89:
        /*009c*/ 	.byte	0x04, 0x36
        /*009e*/ 	.short	(.L_91 - .L_90)
.L_90:
        /*00a0*/ 	.word	0x00000008
.L_91:


//--------------------- .nv.info.gpu_ht_build_perfect_int64 --------------------------
	.section	.nv.info.gpu_ht_build_perfect_int64,"",@"SHT_CUDA_INFO"
	.sectionflags	@""
	.align	4


	//----- nvinfo : EIATTR_CUDA_API_VERSION
	.align		4
        /*0000*/ 	.byte	0x04, 0x37
        /*0002*/ 	.short	(.L_93 - .L_92)
.L_92:
        /*0004*/ 	.word	0x00000082


	//----- nvinfo : EIATTR_KPARAM_INFO
	.align		4
.L_93:
        /*0008*/ 	.byte	0x04, 0x17
        /*000a*/ 	.short	(.L_95 - .L_94)
.L_94:
        /*000c*/ 	.word	0x00000000
        /*0010*/ 	.short	0x0004
        /*0012*/ 	.short	0x0020
        /*0014*/ 	.byte	0x00, 0xf0, 0x21, 0x00


	//----- nvinfo : EIATTR_KPARAM_INFO
	.align		4
.L_95:
        /*0018*/ 	.byte	0x04, 0x17
        /*001a*/ 	.short	(.L_97 - .L_96)
.L_96:
        /*001c*/ 	.word	0x00000000
        /*0020*/ 	.short	0x0003
        /*0022*/ 	.short	0x0018
        /*0024*/ 	.byte	0x00, 0xf5, 0x21, 0x00


	//----- nvinfo : EIATTR_KPARAM_INFO
	.align		4
.L_97:
        /*0028*/ 	.byte	0x04, 0x17
        /*002a*/ 	.short	(.L_99 - .L_98)
.L_98:
        /*002c*/ 	.word	0x00000000
        /*0030*/ 	.short	0x0002
        /*0032*/ 	.short	0x0010
        /*0034*/ 	.byte	0x00, 0xf5, 0x21, 0x00


	//----- nvinfo : EIATTR_KPARAM_INFO
	.align		4
.L_99:
        /*0038*/ 	.byte	0x04, 0x17
        /*003a*/ 	.short	(.L_101 - .L_100)
.L_100:
        /*003c*/ 	.word	0x00000000
        /*0040*/ 	.short	0x0001
        /*0042*/ 	.short	0x0008
        /*0044*/ 	.byte	0x00, 0xf0, 0x21, 0x00


	//----- nvinfo : EIATTR_KPARAM_INFO
	.align		4
.L_101:
        /*0048*/ 	.byte	0x04, 0x17
        /*004a*/ 	.short	(.L_103 - .L_102)
.L_102:
        /*004c*/ 	.word	0x00000000
        /*0050*/ 	.short	0x0000
        /*0052*/ 	.short	0x0000
        /*0054*/ 	.byte	0x00, 0xf5, 0x21, 0x00


	//----- nvinfo : EIATTR_SPARSE_MMA_MASK
	.align		4
.L_103:
        /*0058*/ 	.byte	0x03, 0x50
        /*005a*/ 	.short	0x0000


	//----- nvinfo : EIATTR_MAXREG_COUNT
	.align		4
        /*005c*/ 	.byte	0x03, 0x1b
        /*005e*/ 	.short	0x00ff


	//----- nvinfo : EIATTR_MERCURY_ISA_VERSION
	.align		4
        /*0060*/ 	.byte	0x03, 0x5f
        /*0062*/ 	.short	0x0101


	//----- nvinfo : EIATTR_VRC_CTA_INIT_COUNT
	.align		4
        /*0064*/ 	.byte	0x02, 0x4a
	.zero		1
	.zero		1


	//----- nvinfo : EIATTR_EXIT_INSTR_OFFSETS
	.align		4
        /*0068*/ 	.byte	0x04, 0x1c
        /*006a*/ 	.short	(.L_105 - .L_104)


	//   ....[0]....
.L_104:
        /*006c*/ 	.word	0x00000080


	//   ....[1]....
        /*0070*/ 	.word	0x00000210


	//----- nvinfo : EIATTR_CRS_STACK_SIZE
	.align		4
.L_105:
        /*0074*/ 	.byte	0x04, 0x1e
        /*0076*/ 	.short	(.L_107 - .L_106)
.L_106:
        /*0078*/ 	.word	0x00000000


	//----- nvinfo : EIATTR_CBANK_PARAM_SIZE
	.align		4
.L_107:
        /*007c*/ 	.byte	0x03, 0x19
        /*007e*/ 	.short	0x0028


	//----- nvinfo : EIATTR_PARAM_CBANK
	.align		4
        /*0080*/ 	.byte	0x04, 0x0a
        /*0082*/ 	.short	(.L_109 - .L_108)
	.align		4
.L_108:
        /*0084*/ 	.word	index@(.nv.constant0.gpu_ht_build_perfect_int64)
        /*0088*/ 	.short	0x0380
        /*008a*/ 	.short	0x0028


	//----- nvinfo : EIATTR_SW_WAR
	.align		4
.L_109:
        /*008c*/ 	.byte	0x04, 0x36
        /*008e*/ 	.short	(.L_111 - .L_110)
.L_110:
        /*0090*/ 	.word	0x00000008
.L_111:


//--------------------- .nv.info.gpu_ht_build_perfect_int32 --------------------------
	.section	.nv.info.gpu_ht_build_perfect_int32,"",@"SHT_CUDA_INFO"
	.sectionflags	@""
	.align	4


	//----- nvinfo : EIATTR_CUDA_API_VERSION
	.align		4
        /*0000*/ 	.byte	0x04, 0x37
        /*0002*/ 	.short	(.L_113 - .L_112)
.L_112:
        /*0004*/ 	.word	0x00000082


	//----- nvinfo : EIATTR_KPARAM_INFO
	.align		4
.L_113:
        /*0008*/ 	.byte	0x04, 0x17
        /*000a*/ 	.short	(.L_115 - .L_114)
.L_114:
        /*000c*/ 	.word	0x00000000
        /*0010*/ 	.short	0x0004
        /*0012*/ 	.short	0x0020
        /*0014*/ 	.byte	0x00, 0xf0, 0x21, 0x00


	//----- nvinfo : EIATTR_KPARAM_INFO
	.align		4
.L_115:
        /*0018*/ 	.byte	0x04, 0x17
        /*001a*/ 	.short	(.L_117 - .L_116)
.L_116:
        /*001c*/ 	.word	0x00000000
        /*0020*/ 	.short	0x0003
        /*0022*/ 	.short	0x0018
        /*0024*/ 	.byte	0x00, 0xf5, 0x21, 0x00


	//----- nvinfo : EIATTR_KPARAM_INFO
	.align		4
.L_117:
        /*0028*/ 	.byte	0x04, 0x17
        /*002a*/ 	.short	(.L_119 - .L_118)
.L_118:
        /*002c*/ 	.word	0x00000000
        /*0030*/ 	.short	0x0002
        /*0032*/ 	.short	0x0010
        /*0034*/ 	.byte	0x00, 0xf5, 0x21, 0x00


	//----- nvinfo : EIATTR_KPARAM_INFO
	.align		4
.L_119:
        /*0038*/ 	.byte	0x04, 0x17
        /*003a*/ 	.short	(.L_121 - .L_120)
.L_120:
        /*003c*/ 	.word	0x00000000
        /*0040*/ 	.short	0x0001
        /*0042*/ 	.short	0x0008
        /*0044*/ 	.byte	0x00, 0xf0, 0x21, 0x00


	//----- nvinfo : EIATTR_KPARAM_INFO
	.align		4
.L_121:
        /*0048*/ 	.byte	0x04, 0x17
        /*004a*/ 	.short	(.L_123 - .L_122)
.L_122:
        /*004c*/ 	.word	0x00000000
        /*0050*/ 	.short	0x0000
        /*0052*/ 	.short	0x0000
        /*0054*/ 	.byte	0x00, 0xf5, 0x21, 0x00


	//----- nvinfo : EIATTR_SPARSE_MMA_MASK
	.align		4
.L_123:
        /*0058*/ 	.byte	0x03, 0x50
        /*005a*/ 	.short	0x0000


	//----- nvinfo : EIATTR_MAXREG_COUNT
	.align		4
        /*005c*/ 	.byte	0x03, 0x1b
        /*005e*/ 	.short	0x00ff


	//----- nvinfo : EIATTR_MERCURY_ISA_VERSION
	.align		4
        /*0060*/ 	.byte	0x03, 0x5f
        /*0062*/ 	.short	0x0101


	//----- nvinfo : EIATTR_VRC_CTA_INIT_COUNT
	.align		4
        /*0064*/ 	.byte	0x02, 0x4a
	.zero		1
	.zero		1


	//----- nvinfo : EIATTR_EXIT_INSTR_OFFSETS
	.align		4
        /*0068*/ 	.byte	0x04, 0x1c
        /*006a*/ 	.short	(.L_125 - .L_124)


	//   ....[0]....
.L_124:
        /*006c*/ 	.word	0x00000080


	//   ....[1]....
        /*0070*/ 	.word	0x00000200


	//----- nvinfo : EIATTR_CRS_STACK_SIZE
	.align		4
.L_125:
        /*0074*/ 	.byte	0x04, 0x1e
        /*0076*/ 	.short	(.L_127 - .L_126)
.L_126:
        /*0078*/ 	.word	0x00000000


	//----- nvinfo : EIATTR_CBANK_PARAM_SIZE
	.align		4
.L_127:
        /*007c*/ 	.byte	0x03, 0x19
        /*007e*/ 	.short	0x0028


	//----- nvinfo : EIATTR_PARAM_CBANK
	.align		4
        /*0080*/ 	.byte	0x04, 0x0a
        /*0082*/ 	.short	(.L_129 - .L_128)
	.align		4
.L_128:
        /*0084*/ 	.word	index@(.nv.constant0.gpu_ht_build_perfect_int32)
        /*0088*/ 	.short	0x0380
        /*008a*/ 	.short	0x0028


	//----- nvinfo : EIATTR_SW_WAR
	.align		4
.L_129:
        /*008c*/ 	.byte	0x04, 0x36
        /*008e*/ 	.short	(.L_131 - .L_130)
.L_130:
        /*0090*/ 	.word	0x00000008
.L_131:


//--------------------- .nv.info.gpu_ht_probe_aggregate_linearprobing_int64 --------------------------
	.section	.nv.info.gpu_ht_probe_aggregate_linearprobing_int64,"",@"SHT_CUDA_INFO"
	.sectionflags	@""
	.align	4


	//----- nvinfo : EIATTR_CUDA_API_VERSION
	.align		4
        /*0000*/ 	.byte	0x04, 0x37
        /*0002*/ 	.short	(.L_133 - .L_132)
.L_132:
        /*0004*/ 	.word	0x00000082


	//----- nvinfo : EIATTR_KPARAM_INFO
	.align		4
.L_133:
        /*0008*/ 	.byte	0x04, 0x17
        /*000a*/ 	.short	(.L_135 - .L_134)
.L_134:
        /*000c*/ 	.word	0x00000000
        /*0010*/ 	.short	0x0005
        /*0012*/ 	.short	0x0028
        /*0014*/ 	.byte	0x00, 0xf5, 0x21, 0x00


	//----- nvinfo : EIATTR_KPARAM_INFO
	.align		4
.L_135:
        /*0018*/ 	.byte	0x04, 0x17
        /*001a*/ 	.short	(.L_137 - .L_136)
.L_136:
        /*001c*/ 	.word	0x00000000
        /*0020*/ 	.short	0x0004
        /*0022*/ 	.short	0x0020
        /*0024*/ 	.byte	0x00, 0xf0, 0x21, 0x00


	//----- nvinfo : EIATTR_KPARAM_INFO
	.align		4
.L_137:
        /*0028*/ 	.byte	0x04, 0x17
        /*002a*/ 	.short	(.L_139 - .L_138)
.L_138:
        /*002c*/ 	.word	0x00000000
        /*0030*/ 	.short	0x0003
        /*0032*/ 	.short	0x0018
        /*0034*/ 	.byte	0x00, 0xf5, 0x21, 0x00


	//----- nvinfo : EIATTR_KPARAM_INFO
	.align		4
.L_139:
        /*0038*/ 	.byte	0x04, 0x17
        /*003a*/ 	.short	(.L_141 - .L_140)
.L_140:
        /*003c*/ 	.word	0x00000000
        /*0040*/ 	.short	0x0002
        /*0042*/ 	.short	0x0010
        /*0044*/ 	.byte	0x00, 0xf5, 0x21, 0x00


	//----- nvinfo : EIATTR_KPARAM_INFO
	.align		4
.L_141:
        /*0048*/ 	.byte	0x04, 0x17
        /*004a*/ 	.short	(.L_143 - .L_142)
.L_142:
        /*004c*/ 	.word	0x00000000
        /*0050*/ 	.short	0x0001
        /*0052*/ 	.short	0x0008
        /*0054*/ 	.byte	0x00, 0xf0, 0x21, 0x00


	//----- nvinfo : EIATTR_KPARAM_INFO
	.align		4
.L_143:
        /*0058*/ 	.byte	0x04, 0x17
        /*005a*/ 	.short	(.L_145 - .L_144)
.L_144:
        /*005c*/ 	.word	0x00000000
        /*0060*/ 	.short	0x0000
        /*0062*/ 	.short	0x0000
        /*0064*/ 	.byte	0x00, 0xf5, 0x21, 0x00


	//----- nvinfo : EIATTR_SPARSE_MMA_MASK
	.align		4
.L_145:
        /*0068*/ 	.byte	0x03, 0x50
        /*006a*/ 	.short	0x0000


	//----- nvinfo : EIATTR_MAXREG_COUNT
	.align		4
        /*006c*/ 	.byte	0x03, 0x1b
        /*006e*/ 	.short	0x00ff


	//----- nvinfo : EIATTR_MERCURY_ISA_VERSION
	.align		4
        /*0070*/ 	.byte	0x03, 0x5f
        /*0072*/ 	.short	0x0101


	//----- nvinfo : EIATTR_VRC_CTA_INIT_COUNT
	.align		4
        /*0074*/ 	.byte	0x02, 0x4a
	.zero		1
	.zero		1


	//----- nvinfo : EIATTR_EXIT_INSTR_OFFSETS
	.align		4
        /*0078*/ 	.byte	0x04, 0x1c
        /*007a*/ 	.short	(.L_147 - .L_146)


	//   ....[0]....
.L_146:
        /*007c*/ 	.word	0x00000080


	//   ....[1]....
        /*0080*/ 	.word	0x000000e0


	//   ....[2]....
        /*0084*/ 	.word	0x00000440


	//----- nvinfo : EIATTR_CRS_STACK_SIZE
	.align		4
.L_147:
        /*0088*/ 	.byte	0x04, 0x1e
        /*008a*/ 	.short	(.L_149 - .L_148)
.L_148:
        /*008c*/ 	.word	0x00000000


	//----- nvinfo : EIATTR_CBANK_PARAM_SIZE
	.align		4
.L_149:
        /*0090*/ 	.byte	0x03, 0x19
        /*0092*/ 	.short	0x0030


	//----- nvinfo : EIATTR_PARAM_CBANK
	.align		4
        /*0094*/ 	.byte	0x04, 0x0a
        /*0096*/ 	.short	(.L_151 - .L_150)
	.align		4
.L_150:
        /*0098*/ 	.word	index@(.nv.constant0.gpu_ht_probe_aggregate_linearprobing_int64)
        /*009c*/ 	.short	0x0380
        /*009e*/ 	.short	0x0030


	//----- nvinfo : EIATTR_SW_WAR
	.align		4
.L_151:
        /*00a0*/ 	.byte	0x04, 0x36
        /*00a2*/ 	.short	(.L_153 - .L_152)
.L_152:
        /*00a4*/ 	.word	0x00000008
.L_153:


//--------------------- .nv.info.gpu_ht_probe_aggregate_linearprobing_int32 --------------------------
	.section	.nv.info.gpu_ht_probe_aggregate_linearprobing_int32,"",@"SHT_CUDA_INFO"
	.sectionflags	@""
	.align	4


	//----- nvinfo : EIATTR_CUDA_API_VERSION
	.align		4
        /*0000*/ 	.byte	0x04, 0x37
        /*0002*/ 	.short	(.L_155 - .L_154)
.L_154:
        /*0004*/ 	.word	0x00000082


	//----- nvinfo : EIATTR_KPARAM_INFO
	.align		4
.L_155:
        /*0008*/ 	.byte	0x04, 0x17
        /*000a*/ 	.short	(.L_157 - .L_156)
.L_156:
        /*000c*/ 	.word	0x00000000
        /*0010*/ 	.short	0x0005
        /*0012*/ 	.short	0x0028
        /*0014*/ 	.byte	0x00, 0xf5, 0x21, 0x00


	//----- nvinfo : EIATTR_KPARAM_INFO
	.align		4
.L_157:
        /*0018*/ 	.byte	0x04, 0x17
        /*001a*/ 	.short	(.L_159 - .L_158)
.L_158:
        /*001c*/ 	.word	0x00000000
        /*0020*/ 	.short	0x0004
        /*0022*/ 	.short	0x0020
        /*0024*/ 	.byte	0x00, 0xf0, 0x21, 0x00


	//----- nvinfo : EIATTR_KPARAM_INFO
	.align		4
.L_159:
        /*0028*/ 	.byte	0x04, 0x17
        /*002a*/ 	.short	(.L_161 - .L_160)
.L_160:
        /*002c*/ 	.word	0x00000000
        /*0030*/ 	.short	0x0003
        /*0032*/ 	.short	0x0018
        /*0034*/ 	.byte	0x00, 0xf5, 0x21, 0x00


	//----- nvinfo : EIATTR_KPARAM_INFO
	.align		4
.L_161:
        /*0038*/ 	.byte	0x04, 0x17
        /*003a*/ 	.short	(.L_163 - .L_162)
.L_162:
        /*003c*/ 	.word	0x00000000
        /*0040*/ 	.short	0x0002
        /*0042*/ 	.short	0x0010
        /*0044*/ 	.byte	0x00, 0xf5, 0x21, 0x00


	//----- nvinfo : EIATTR_KPARAM_INFO
	.align		4
.L_163:
        /*0048*/ 	.byte	0x04, 0x17
        /*004a*/ 	.short	(.L_165 - .L_164)
.L_164:
        /*004c*/ 	.word	0x00000000
        /*0050*/ 	.short	0x0001
        /*0052*/ 	.short	0x0008
        /*0054*/ 	.byte	0x00, 0xf0, 0x21, 0x00


	//----- nvinfo : EIATTR_KPARAM_INFO
	.align		4
.L_165:
        /*0058*/ 	.byte	0x04, 0x17
        /*005a*/ 	.short	(.L_167 - .L_166)
.L_166:
        /*005c*/ 	.word	0x00000000
        /*0060*/ 	.short	0x0000
        /*0062*/ 	.short	0x0000
        /*0064*/ 	.byte	0x00, 0xf5, 0x21, 0x00


	//----- nvinfo : EIATTR_SPARSE_MMA_MASK
	.align		4
.L_167:
        /*0068*/ 	.byte	0x03, 0x50
        /*006a*/ 	.short	0x0000


	//----- nvinfo : EIATTR_MAXREG_COUNT
	.align		4
        /*006c*/ 	.byte	0x03, 0x1b
        /*006e*/ 	.short	0x00ff


	//----- nvinfo : EIATTR_MERCURY_ISA_VERSION
	.align		4
        /*0070*/ 	.byte	0x03, 0x5f
        /*0072*/ 	.short	0x0101


	//----- nvinfo : EIATTR_VRC_CTA_INIT_COUNT
	.align		4
        /*0074*/ 	.byte	0x02, 0x4a
	.zero		1
	.zero		1


	//----- nvinfo : EIATTR_EXIT_INSTR_OFFSETS
	.align		4
        /*0078*/ 	.byte	0x04, 0x1c
        /*007a*/ 	.short	(.L_169 - .L_168)


	//   ....[0]....
.L_168:
        /*007c*/ 	.word	0x00000080


	//   ....[1]....
        /*0080*/ 	.word	0x000000e0


	//   ....[2]....
        /*0084*/ 	.word	0x00000420


	//----- nvinfo : EIATTR_CRS_STACK_SIZE
	.align		4
.L_169:
        /*0088*/ 	.byte	0x04, 0x1e
        /*008a*/ 	.short	(.L_171 - .L_170)
.L_170:
        /*008c*/ 	.word	0x00000000


	//----- nvinfo : EIATTR_CBANK_PARAM_SIZE
	.align		4
.L_171:
        /*0090*/ 	.byte	0x03, 0x19
        /*0092*/ 	.short	0x0030


	//----- nvinfo : EIATTR_PARAM_CBANK
	.align		4
        /*0094*/ 	.byte	0x04, 0x0a
        /*0096*/ 	.short	(.L_173 - .L_172)
	.align		4
.L_172:
        /*0098*/ 	.word	index@(.nv.constant0.gpu_ht_probe_aggregate_linearprobing_int32)
        /*009c*/ 	.short	0x0380
        /*009e*/ 	.short	0x0030


	//----- nvinfo : EIATTR_SW_WAR
	.align		4
.L_173:
        /*00a0*/ 	.byte	0x04, 0x36
        /*00a2*/ 	.short	(.L_175 - .L_174)
.L_174:
        /*00a4*/ 	.word	0x00000008
.L_175:


//--------------------- .nv.info.gpu_ht_build_linearprobing_int64 --------------------------
	.section	.nv.info.gpu_ht_build_linearprobing_int64,"",@"SHT_CUDA_INFO"
	.sectionflags	@""
	.align	4


	//----- nvinfo : EIATTR_CUDA_API_VERSION
	.align		4
        /*0000*/ 	.byte	0x04, 0x37
        /*0002*/ 	.short	(.L_177 - .L_176)
.L_176:
        /*0004*/ 	.word	0x00000082


	//----- nvinfo : EIATTR_KPARAM_INFO
	.align		4
.L_177:
        /*0008*/ 	.byte	0x04, 0x17
        /*000a*/ 	.short	(.L_179 - .L_178)
.L_178:
        /*000c*/ 	.word	0x00000000
        /*0010*/ 	.short	0x0004
        /*0012*/ 	.short	0x0020
        /*0014*/ 	.byte	0x00, 0xf0, 0x21, 0x00


	//----- nvinfo : EIATTR_KPARAM_INFO
	.align		4
.L_179:
        /*0018*/ 	.byte	0x04, 0x17
        /*001a*/ 	.short	(.L_181 - .L_180)
.L_180:
        /*001c*/ 	.word	0x00000000
        /*0020*/ 	.short	0x0003
        /*0022*/ 	.short	0x0018
        /*0024*/ 	.byte	0x00, 0xf5, 0x21, 0x00


	//----- nvinfo : EIATTR_KPARAM_INFO
	.align		4
.L_181:
        /*0028*/ 	.byte	0x04, 0x17
        /*002a*/ 	.short	(.L_183 - .L_182)
.L_182:
        /*002c*/ 	.word	0x00000000
        /*0030*/ 	.short	0x0002
        /*0032*/ 	.short	0x0010
        /*0034*/ 	.byte	0x00, 0xf5, 0x21, 0x00


	//----- nvinfo : EIATTR_KPARAM_INFO
	.align		4
.L_183:
        /*0038*/ 	.byte	0x04, 0x17
        /*003a*/ 	.short	(.L_185 - .L_184)
.L_184:
        /*003c*/ 	.word	0x00000000
        /*0040*/ 	.short	0x0001
        /*0042*/ 	.short	0x0008
        /*0044*/ 	.byte	0x00, 0xf0, 0x21, 0x00


	//----- nvinfo : EIATTR_KPARAM_INFO
	.align		4
.L_185:
        /*0048*/ 	.byte	0x04, 0x17
        /*004a*/ 	.short	(.L_187 - .L_186)
.L_186:
        /*004c*/ 	.word	0x00000000
        /*0050*/ 	.short	0x0000
        /*0052*/ 	.short	0x0000
        /*0054*/ 	.byte	0x00, 0xf5, 0x21, 0x00


	//----- nvinfo : EIATTR_SPARSE_MMA_MASK
	.align		4
.L_187:
        /*0058*/ 	.byte	0x03, 0x50
        /*005a*/ 	.short	0x0000


	//----- nvinfo : EIATTR_MAXREG_COUNT
	.align		4
        /*005c*/ 	.byte	0x03, 0x1b
        /*005e*/ 	.short	0x00ff


	//----- nvinfo : EIATTR_MERCURY_ISA_VERSION
	.align		4
        /*0060*/ 	.byte	0x03, 0x5f
        /*0062*/ 	.short	0x0101


	//----- nvinfo : EIATTR_VRC_CTA_INIT_COUNT
	.align		4
        /*0064*/ 	.byte	0x02, 0x4a
	.zero		1
	.zero		1


	//----- nvinfo : EIATTR_EXIT_INSTR_OFFSETS
	.align		4
        /*0068*/ 	.byte	0x04, 0x1c
        /*006a*/ 	.short	(.L_189 - .L_188)


	//   ....[0]....
.L_188:
        /*006c*/ 	.word	0x00000080


	//   ....[1]....
        /*0070*/ 	.word	0x000000e0


	//   ....[2]....
        /*0074*/ 	.word	0x00000460


	//----- nvinfo : EIATTR_CRS_STACK_SIZE
	.align		4
.L_189:
        /*0078*/ 	.byte	0x04, 0x1e
        /*007a*/ 	.short	(.L_191 - .L_190)
.L_190:
        /*007c*/ 	.word	0x00000000


	//----- nvinfo : EIATTR_CBANK_PARAM_SIZE
	.align		4
.L_191:
        /*0080*/ 	.byte	0x03, 0x19
        /*0082*/ 	.short	0x0028


	//----- nvinfo : EIATTR_PARAM_CBANK
	.align		4
        /*0084*/ 	.byte	0x04, 0x0a
        /*0086*/ 	.short	(.L_193 - .L_192)
	.align		4
.L_192:
        /*0088*/ 	.word	index@(.nv.constant0.gpu_ht_build_linearprobing_int64)
        /*008c*/ 	.short	0x0380
        /*008e*/ 	.short	0x0028


	//----- nvinfo : EIATTR_SW_WAR
	.align		4
.L_193:
        /*0090*/ 	.byte	0x04, 0x36
        /*0092*/ 	.short	(.L_195 - .L_194)
.L_194:
        /*0094*/ 	.word	0x00000008
.L_195:


//--------------------- .nv.info.gpu_ht_build_linearprobing_int32 --------------------------
	.section	.nv.info.gpu_ht_build_linearprobing_int32,"",@"SHT_CUDA_INFO"
	.sectionflags	@""
	.align	4


	//----- nvinfo : EIATTR_CUDA_API_VERSION
	.align		4
        /*0000*/ 	.byte	0x04, 0x37
        /*0002*/ 	.short	(.L_197 - .L_196)
.L_196:
        /*0004*/ 	.word	0x00000082


	//----- nvinfo : EIATTR_KPARAM_INFO
	.align		4
.L_197:
        /*0008*/ 	.byte	0x04, 0x17
        /*000a*/ 	.short	(.L_199 - .L_198)
.L_198:
        /*000c*/ 	.word	0x00000000
        /*0010*/ 	.short	0x0004
        /*0012*/ 	.short	0x0020
        /*0014*/ 	.byte	0x00, 0xf0, 0x21, 0x00


	//----- nvinfo : EIATTR_KPARAM_INFO
	.align		4
.L_199:
        /*0018*/ 	.byte	0x04, 0x17
        /*001a*/ 	.short	(.L_201 - .L_200)
.L_200:
        /*001c*/ 	.word	0x00000000
        /*0020*/ 	.short	0x0003
        /*0022*/ 	.short	0x0018
        /*0024*/ 	.byte	0x00, 0xf5, 0x21, 0x00


	//----- nvinfo : EIATTR_KPARAM_INFO
	.align		4
.L_201:
        /*0028*/ 	.byte	0x04, 0x17
        /*002a*/ 	.short	(.L_203 - .L_202)
.L_202:
        /*002c*/ 	.word	0x00000000
        /*0030*/ 	.short	0x0002
        /*0032*/ 	.short	0x0010
        /*0034*/ 	.byte	0x00, 0xf5, 0x21, 0x00


	//----- nvinfo : EIATTR_KPARAM_INFO
	.align		4
.L_203:
        /*0038*/ 	.byte	0x04, 0x17
        /*003a*/ 	.short	(.L_205 - .L_204)
.L_204:
        /*003c*/ 	.word	0x00000000
        /*0040*/ 	.short	0x0001
        /*0042*/ 	.short	0x0008
        /*0044*/ 	.byte	0x00, 0xf0, 0x21, 0x00


	//----- nvinfo : EIATTR_KPARAM_INFO
	.align		4
.L_205:
        /*0048*/ 	.byte	0x04, 0x17
        /*004a*/ 	.short	(.L_207 - .L_206)
.L_206:
        /*004c*/ 	.word	0x00000000
        /*0050*/ 	.short	0x0000
        /*0052*/ 	.short	0x0000
        /*0054*/ 	.byte	0x00, 0xf5, 0x21, 0x00


	//----- nvinfo : EIATTR_SPARSE_MMA_MASK
	.align		4
.L_207:
        /*0058*/ 	.byte	0x03, 0x50
        /*005a*/ 	.short	0x0000


	//----- nvinfo : EIATTR_MAXREG_COUNT
	.align		4
        /*005c*/ 	.byte	0x03, 0x1b
        /*005e*/ 	.short	0x00ff


	//----- nvinfo : EIATTR_MERCURY_ISA_VERSION
	.align		4
        /*0060*/ 	.byte	0x03, 0x5f
        /*0062*/ 	.short	0x0101


	//----- nvinfo : EIATTR_VRC_CTA_INIT_COUNT
	.align		4
        /*0064*/ 	.byte	0x02, 0x4a
	.zero		1
	.zero		1


	//----- nvinfo : EIATTR_EXIT_INSTR_OFFSETS
	.align		4
        /*0068*/ 	.byte	0x04, 0x1c
        /*006a*/ 	.short	(.L_209 - .L_208)


	//   ....[0]....
.L_208:
        /*006c*/ 	.word	0x00000080


	//   ....[1]....
        /*0070*/ 	.word	0x000000e0


	//   ....[2]....
        /*0074*/ 	.word	0x00000480


	//----- nvinfo : EIATTR_CRS_STACK_SIZE
	.align		4
.L_209:
        /*0078*/ 	.byte	0x04, 0x1e
        /*007a*/ 	.short	(.L_211 - .L_210)
.L_210:
        /*007c*/ 	.word	0x00000000


	//----- nvinfo : EIATTR_CBANK_PARAM_SIZE
	.align		4
.L_211:
        /*0080*/ 	.byte	0x03, 0x19
        /*0082*/ 	.short	0x0028


	//----- nvinfo : EIATTR_PARAM_CBANK
	.align		4
        /*0084*/ 	.byte	0x04, 0x0a
        /*0086*/ 	.short	(.L_213 - .L_212)
	.align		4
.L_212:
        /*0088*/ 	.word	index@(.nv.constant0.gpu_ht_build_linearprobing_int32)
        /*008c*/ 	.short	0x0380
        /*008e*/ 	.short	0x0028


	//----- nvinfo : EIATTR_SW_WAR
	.align		4
.L_213:
        /*0090*/ 	.byte	0x04, 0x36
        /*0092*/ 	.short	(.L_215 - .L_214)
.L_214:
        /*0094*/ 	.word	0x00000008
.L_215:


//--------------------- .nv.callgraph             --------------------------
	.section	.nv.callgraph,"",@"SHT_CUDA_CALLGRAPH"
	.align	4
	.sectionentsize	8
	.align		4
        /*0000*/ 	.word	0x00000000
	.align		4
        /*0004*/ 	.word	0xffffffff
	.align		4
        /*0008*/ 	.word	0x00000000
	.align		4
        /*000c*/ 	.word	0xfffffffe
	.align		4
        /*0010*/ 	.word	0x00000000
	.align		4
        /*0014*/ 	.word	0xfffffffd
	.align		4
        /*0018*/ 	.word	0x00000000
	.align		4
        /*001c*/ 	.word	0xfffffffc


//--------------------- .text.gpu_ht_probe_aggregate_perfect_int64 --------------------------
	.section	.text.gpu_ht_probe_aggregate_perfect_int64,"ax",@progbits
	.align	128
        .global         gpu_ht_probe_aggregate_perfect_int64
        .type           gpu_ht_probe_aggregate_perfect_int64,@function
        .size           gpu_ht_probe_aggregate_perfect_int64,(.L_x_37 - gpu_ht_probe_aggregate_perfect_int64)
        .other          gpu_ht_probe_aggregate_perfect_int64,@"STO_CUDA_ENTRY STV_DEFAULT"
gpu_ht_probe_aggregate_perfect_int64:
.text.gpu_ht_probe_aggregate_perfect_int64:
[----:B------:R-:W-:Y:S01]  /*0000*/  LDC R1, c[0x0][0x37c] ;  /* 0x0000df00ff017b82 */ /* 0x000fe20000000800 */
[----:B------:R-:W0:Y:S07]  /*0010*/  S2R R3, SR_TID.X ;  /* 0x0000000000037919 */ /* 0x000e2e0000002100 */
[----:B------:R-:W0:Y:S01]  /*0020*/  S2UR UR4, SR_CTAID.X ;  /* 0x00000000000479c3 */ /* 0x000e220000002500 */
[----:B------:R-:W1:Y:S07]  /*0030*/  LDCU.64 UR6, c[0x0][0x3a0] ;  /* 0x00007400ff0677ac */ /* 0x000e6e0008000a00 */
[----:B------:R-:W0:Y:S02]  /*0040*/  LDC R2, c[0x0][0x360] ;  /* 0x0000d800ff027b82 */ /* 0x000e240000000800 */
[----:B0-----:R-:W-:-:S05]  /*0050*/  IMAD R0, R2, UR4, R3 ;  /* 0x0000000402007c24 */ /* 0x001fca000f8e0203 */
[----:B-1----:R-:W-:-:S04]  /*0060*/  ISETP.GE.U32.AND P0, PT, R0, UR6, PT ;  /* 0x0000000600007c0c */ /* 0x002fc8000bf06070 */
[----:B------:R-:W-:-:S13]  /*0070*/  ISETP.GE.U32.AND.EX P0, PT, RZ, UR7, PT, P0 ;  /* 0x00000007ff007c0c */ /* 0x000fda000bf06100 */
[----:B------:R-:W-:Y:S05]  /*0080*/  @P0 EXIT ;  /* 0x000000000000094d */ /* 0x000fea0003800000 */
[----:B------:R-:W0:Y:S01]  /*0090*/  LDCU.64 UR8, c[0x0][0x3a8] ;  /* 0x00007500ff0877ac */ /* 0x000e220008000a00 */
[----:B------:R-:W-:Y:S02]  /*00a0*/  IMAD.MOV.U32 R11, RZ, RZ, R0 ;  /* 0x000000ffff0b7224 */ /* 0x000fe400078e0000 */
[----:B------:R-:W-:Y:S01]  /*00b0*/  IMAD.MOV.U32 R10, RZ, RZ, RZ ;  /* 0x000000ffff0a7224 */ /* 0x000fe200078e00ff */
[----:B------:R-:W1:Y:S01]  /*00c0*/  LDCU UR4, c[0x0][0x370] ;  /* 0x00006e00ff0477ac */ /* 0x000e620008000800 */
[----:B------:R-:W2:Y:S01]  /*00d0*/  LDCU.64 UR6, c[0x0][0x358] ;  /* 0x00006b00ff0677ac */ /* 0x000ea20008000a00 */
[----:B------:R-:W3:Y:S01]  /*00e0*/  LDCU.64 UR14, c[0x0][0x3a0] ;  /* 0x00007400ff0e77ac */ /* 0x000ee20008000a00 */
[----:B------:R-:W4:Y:S01]  /*00f0*/  LDCU.64 UR10, c[0x0][0x390] ;  /* 0x00007200ff0a77ac */ /* 0x000f220008000a00 */
[C---:B0-----:R-:W-:Y:S01]  /*0100*/  LEA R8, P0, R11.reuse, UR8, 0x3 ;  /* 0x000000080b087c11 */ /* 0x041fe2000f8018ff */
[----:B------:R-:W0:Y:S03]  /*0110*/  LDCU.64 UR12, c[0x0][0x380] ;  /* 0x00007000ff0c77ac */ /* 0x000e260008000a00 */
[----:B------:R-:W-:Y:S01]  /*0120*/  LEA.HI.X R9, R11, UR9, R10, 0x3, P0 ;  /* 0x000000090b097c11 */ /* 0x000fe200080f1c0a */
[----:B-12---:R-:W-:-:S08]  /*0130*/  IMAD R0, R2, UR4, RZ ;  /* 0x0000000402007c24 */ /* 0x006fd0000f8e02ff */
.L_x_0:
[----:B----4-:R-:W-:-:S04]  /*0140*/  LEA R4, P0, R11, UR10, 0x3 ;  /* 0x0000000a0b047c11 */ /* 0x010fc8000f8018ff */
[----:B------:R-:W-:-:S05]  /*0150*/  LEA.HI.X R5, R11, UR11, R10, 0x3, P0 ;  /* 0x0000000b0b057c11 */ /* 0x000fca00080f1c0a */
[----:B------:R-:W0:Y:S02]  /*0160*/  LDG.E.64.CONSTANT R2, desc[UR6][R4.64] ;  /* 0x0000000604027981 */ /* 0x000e24000c1e9b00 */
[----:B0-----:R-:W-:-:S04]  /*0170*/  LEA R6, P0, R2, UR12, 0x3 ;  /* 0x0000000c02067c11 */ /* 0x001fc8000f8018ff */
[----:B------:R-:W-:-:S05]  /*0180*/  LEA.HI.X R7, R2, UR13, R3, 0x3, P0 ;  /* 0x0000000d02077c11 */ /* 0x000fca00080f1c03 */
[----:B------:R-:W2:Y:S02]  /*0190*/  LDG.E.64.CONSTANT R2, desc[UR6][R6.64] ;  /* 0x0000000606027981 */ /* 0x000ea4000c1e9b00 */
[----:B--2---:R-:W-:-:S04]  /*01a0*/  ISETP.NE.U32.AND P0, PT, R2, -0x1, PT ;  /* 0xffffffff0200780c */ /* 0x004fc80003f05070 */
[----:B------:R-:W-:-:S13]  /*01b0*/  ISETP.NE.AND.EX P0, PT, R3, -0x1, PT, P0 ;  /* 0xffffffff0300780c */ /* 0x000fda0003f05300 */
[----:B------:R-:W2:Y:S02]  /*01c0*/  @P0 LDG.E.64 R2, desc[UR6][R8.64] ;  /* 0x0000000608020981 */ /* 0x000ea4000c1e1b00 */
[----:B--2---:R-:W-:-:S05]  /*01d0*/  @P0 IADD3 R2, P1, PT, R2, 0x1, RZ ;  /* 0x0000000102020810 */ /* 0x004fca0007f3e0ff */
[----:B------:R-:W-:-:S05]  /*01e0*/  @P0 IMAD.X R3, RZ, RZ, R3, P1 ;  /* 0x000000ffff030224 */ /* 0x000fca00008e0603 */
[----:B------:R1:W-:Y:S01]  /*01f0*/  @P0 STG.E.64 desc[UR6][R8.64], R2 ;  /* 0x0000000208000986 */ /* 0x0003e2000c101b06 */
[----:B------:R-:W-:-:S05]  /*0200*/  IADD3 R11, P0, PT, R0, R11, RZ ;  /* 0x0000000b000b7210 */ /* 0x000fca0007f1e0ff */
[----:B------:R-:W-:Y:S01]  /*0210*/  IMAD.X R10, RZ, RZ, R10, P0 ;  /* 0x000000ffff0a7224 */ /* 0x000fe200000e060a */
[----:B---3--:R-:W-:-:S04]  /*0220*/  ISETP.GE.U32.AND P0, PT, R11, UR14, PT ;  /* 0x0000000e0b007c0c */ /* 0x008fc8000bf06070 */
[----:B------:R-:W-:-:S13]  /*0230*/  ISETP.GE.U32.AND.EX P0, PT, R10, UR15, PT, P0 ;  /* 0x0000000f0a007c0c */ /* 0x000fda000bf06100 */
[----:B-1----:R-:W-:Y:S05]  /*0240*/  @!P0 BRA `(.L_x_0) ;  /* 0xfffffffc00bc8947 */ /* 0x002fea000383ffff */
[----:B------:R-:W-:Y:S05]  /*0250*/  EXIT ;  /* 0x000000000000794d */ /* 0x000fea0003800000 */
.L_x_1:
[----:B------:R-:W-:-:S00]  /*0260*/  BRA `(.L_x_1) ;  /* 0xfffffffc00fc7947 */ /* 0x000fc0000383ffff */
[----:B------:R-:W-:-:S00]  /*0270*/  NOP ;  /* 0x0000000000007918 */ /* 0x000fc00000000000 */
        /* <DEDUP_REMOVED lines=8> */
.L_x_37:


//--------------------- .text.gpu_ht_probe_aggregate_perfect_int32 --------------------------
	.section	.text.gpu_ht_probe_aggregate_perfect_int32,"ax",@progbits
	.align	128
        .global         gpu_ht_probe_aggregate_perfect_int32
        .type           gpu_ht_probe_aggregate_perfect_int32,@function
        .size           gpu_ht_probe_aggregate_perfect_int32,(.L_x_38 - gpu_ht_probe_aggregate_perfect_int32)
        .other          gpu_ht_probe_aggregate_perfect_int32,@"STO_CUDA_ENTRY STV_DEFAULT"
gpu_ht_probe_aggregate_perfect_int32:
.text.gpu_ht_probe_aggregate_perfect_int32:
        /* <DEDUP_REMOVED lines=10> */
[----:B------:R-:W1:Y:S01]  /*00a0*/  LDC.64 R8, c[0x0][0x380] ;  /* 0x0000e000ff087b82 */ /* 0x000e620000000a00 */
[----:B------:R-:W-:Y:S01]  /*00b0*/  IMAD.MOV.U32 R13, RZ, RZ, R0 ;  /* 0x000000ffff0d7224 */ /* 0x000fe200078e0000 */
[----:B------:R-:W2:Y:S01]  /*00c0*/  LDCU UR4, c[0x0][0x370] ;  /* 0x00006e00ff0477ac */ /* 0x000ea20008000800 */
[----:B------:R-:W-:Y:S01]  /*00d0*/  IMAD.MOV.U32 R12, RZ, RZ, RZ ;  /* 0x000000ffff0c7224 */ /* 0x000fe200078e00ff */
[----:B------:R-:W3:Y:S01]  /*00e0*/  LDCU.64 UR6, c[0x0][0x358] ;  /* 0x00006b00ff0677ac */ /* 0x000ee20008000a00 */
[----:B------:R-:W4:Y:S01]  /*00f0*/  LDCU.64 UR12, c[0x0][0x3a0] ;  /* 0x00007400ff0c77ac */ /* 0x000f220008000a00 */
[----:B------:R-:W1:Y:S01]  /*0100*/  LDCU.64 UR10, c[0x0][0x390] ;  /* 0x00007200ff0a77ac */ /* 0x000e620008000a00 */
[----:B0-----:R-:W-:-:S04]  /*0110*/  LEA R10, P0, R13, UR8, 0x3 ;  /* 0x000000080d0a7c11 */ /* 0x001fc8000f8018ff */
[----:B------:R-:W-:Y:S01]  /*0120*/  LEA.HI.X R11, R13, UR9, R12, 0x3, P0 ;  /* 0x000000090d0b7c11 */ /* 0x000fe200080f1c0c */
[----:B--23--:R-:W-:-:S08]  /*0130*/  IMAD R0, R2, UR4, RZ ;  /* 0x0000000402007c24 */ /* 0x00cfd0000f8e02ff */
.L_x_2:
[----:B-1----:R-:W-:-:S04]  /*0140*/  LEA R6, P0, R13, UR10, 0x2 ;  /* 0x0000000a0d067c11 */ /* 0x002fc8000f8010ff */
[----:B------:R-:W-:-:S05]  /*0150*/  LEA.HI.X R7, R13, UR11, R12, 0x2, P0 ;  /* 0x0000000b0d077c11 */ /* 0x000fca00080f140c */
[----:B------:R-:W2:Y:S02]  /*0160*/  LDG.E.CONSTANT R3, desc[UR6][R6.64] ;  /* 0x0000000606037981 */ /* 0x000ea4000c1e9900 */
[----:B--2---:R-:W-:-:S06]  /*0170*/  IMAD.WIDE R2, R3, 0x4, R8 ;  /* 0x0000000403027825 */ /* 0x004fcc00078e0208 */
[----:B------:R-:W2:Y:S02]  /*0180*/  LDG.E.CONSTANT R2, desc[UR6][R2.64] ;  /* 0x0000000602027981 */ /* 0x000ea4000c1e9900 */
[----:B--2---:R-:W-:-:S13]  /*0190*/  ISETP.NE.AND P0, PT, R2, -0x1, PT ;  /* 0xffffffff0200780c */ /* 0x004fda0003f05270 */
[----:B------:R-:W2:Y:S02]  /*01a0*/  @P0 LDG.E.64 R4, desc[UR6][R10.64] ;  /* 0x000000060a040981 */ /* 0x000ea4000c1e1b00 */
[----:B--2---:R-:W-:-:S05]  /*01b0*/  @P0 IADD3 R4, P1, PT, R4, 0x1, RZ ;  /* 0x0000000104040810 */ /* 0x004fca0007f3e0ff */
[----:B------:R-:W-:-:S05]  /*01c0*/  @P0 IMAD.X R5, RZ, RZ, R5, P1 ;  /* 0x000000ffff050224 */ /* 0x000fca00008e0605 */
[----:B------:R0:W-:Y:S01]  /*01d0*/  @P0 STG.E.64 desc[UR6][R10.64], R4 ;  /* 0x000000040a000986 */ /* 0x0001e2000c101b06 */
[----:B------:R-:W-:-:S05]  /*01e0*/  IADD3 R13, P0, PT, R0, R13, RZ ;  /* 0x0000000d000d7210 */ /* 0x000fca0007f1e0ff */
[----:B------:R-:W-:Y:S01]  /*01f0*/  IMAD.X R12, RZ, RZ, R12, P0 ;  /* 0x000000ffff0c7224 */ /* 0x000fe200000e060c */
[----:B----4-:R-:W-:-:S04]  /*0200*/  ISETP.GE.U32.AND P0, PT, R13, UR12, PT ;  /* 0x0000000c0d007c0c */ /* 0x010fc8000bf06070 */
[----:B------:R-:W-:-:S13]  /*0210*/  ISETP.GE.U32.AND.EX P0, PT, R12, UR13, PT, P0 ;  /* 0x0000000d0c007c0c */ /* 0x000fda000bf06100 */
[----:B0-----:R-:W-:Y:S05]  /*0220*/  @!P0 BRA `(.L_x_2) ;  /* 0xfffffffc00c48947 */ /* 0x001fea000383ffff */
[----:B------:R-:W-:Y:S05]  /*0230*/  EXIT ;  /* 0x000000000000794d */ /* 0x000fea0003800000 */
.L_x_3:
        /* <DEDUP_REMOVED lines=12> */
.L_x_38:


//--------------------- .text.gpu_ht_build_perfect_int64 --------------------------
	.section	.text.gpu_ht_build_perfect_int64,"ax",@progbits
	.align	128
        .global         gpu_ht_build_perfect_int64
        .type           gpu_ht_build_perfect_int64,@function
        .size           gpu_ht_build_perfect_int64,(.L_x_39 - gpu_ht_build_perfect_int64)
        .other          gpu_ht_build_perfect_int64,@"STO_CUDA_ENTRY STV_DEFAULT"
gpu_ht_build_perfect_int64:
.text.gpu_ht_build_perfect_int64:
        /* <DEDUP_REMOVED lines=9> */
[----:B------:R-:W0:Y:S01]  /*0090*/  LDCU UR4, c[0x0][0x370] ;  /* 0x00006e00ff0477ac */ /* 0x000e220008000800 */
[----:B------:R-:W-:Y:S02]  /*00a0*/  IMAD.MOV.U32 R9, RZ, RZ, R0 ;  /* 0x000000ffff097224 */ /* 0x000fe400078e0000 */
[----:B------:R-:W-:Y:S01]  /*00b0*/  IMAD.MOV.U32 R8, RZ, RZ, RZ ;  /* 0x000000ffff087224 */ /* 0x000fe200078e00ff */
[----:B------:R-:W1:Y:S01]  /*00c0*/  LDCU.64 UR6, c[0x0][0x358] ;  /* 0x00006b00ff0677ac */ /* 0x000e620008000a00 */
[----:B------:R-:W2:Y:S01]  /*00d0*/  LDCU.64 UR10, c[0x0][0x380] ;  /* 0x00007000ff0a77ac */ /* 0x000ea20008000a00 */
[----:B------:R-:W3:Y:S01]  /*00e0*/  LDCU.128 UR12, c[0x0][0x390] ;  /* 0x00007200ff0c77ac */ /* 0x000ee20008000c00 */
[----:B0-----:R-:W-:-:S07]  /*00f0*/  IMAD R0, R2, UR4, RZ ;  /* 0x0000000402007c24 */ /* 0x001fce000f8e02ff */
.L_x_4:
[C---:B------:R-:W-:Y:S01]  /*0100*/  IMAD.SHL.U32 R4, R9.reuse, 0x8, RZ ;  /* 0x0000000809047824 */ /* 0x040fe200078e00ff */
[----:B------:R-:W-:-:S04]  /*0110*/  SHF.L.U64.HI R5, R9, 0x3, R8 ;  /* 0x0000000309057819 */ /* 0x000fc80000010208 */
[----:B---3--:R-:W-:-:S04]  /*0120*/  IADD3 R2, P0, PT, R4, UR12, RZ ;  /* 0x0000000c04027c10 */ /* 0x008fc8000ff1e0ff */
[----:B------:R-:W-:Y:S02]  /*0130*/  IADD3.X R3, PT, PT, R5, UR13, RZ, P0, !PT ;  /* 0x0000000d05037c10 */ /* 0x000fe400087fe4ff */
[----:B------:R-:W-:-:S04]  /*0140*/  IADD3 R4, P0, PT, R4, UR14, RZ ;  /* 0x0000000e04047c10 */ /* 0x000fc8000ff1e0ff */
[----:B-1----:R-:W2:Y:S01]  /*0150*/  LDG.E.64.CONSTANT R2, desc[UR6][R2.64] ;  /* 0x0000000602027981 */ /* 0x002ea2000c1e9b00 */
[----:B------:R-:W-:-:S06]  /*0160*/  IADD3.X R5, PT, PT, R5, UR15, RZ, P0, !PT ;  /* 0x0000000f05057c10 */ /* 0x000fcc00087fe4ff */
[----:B------:R-:W3:Y:S01]  /*0170*/  LDG.E.64.CONSTANT R4, desc[UR6][R4.64] ;  /* 0x0000000604047981 */ /* 0x000ee2000c1e9b00 */
[----:B--2---:R-:W-:-:S04]  /*0180*/  LEA R6, P0, R2, UR10, 0x3 ;  /* 0x0000000a02067c11 */ /* 0x004fc8000f8018ff */
[----:B------:R-:W-:Y:S02]  /*0190*/  LEA.HI.X R7, R2, UR11, R3, 0x3, P0 ;  /* 0x0000000b02077c11 */ /* 0x000fe400080f1c03 */
[----:B------:R-:W-:-:S03]  /*01a0*/  IADD3 R9, P0, PT, R0, R9, RZ ;  /* 0x0000000900097210 */ /* 0x000fc60007f1e0ff */
[----:B------:R0:W-:Y:S02]  /*01b0*/  STG.E.64 desc[UR6][R6.64], R2 ;  /* 0x0000000206007986 */ /* 0x0001e4000c101b06 */
[----:B------:R-:W-:Y:S01]  /*01c0*/  IMAD.X R8, RZ, RZ, R8, P0 ;  /* 0x000000ffff087224 */ /* 0x000fe200000e0608 */
[----:B------:R-:W-:Y:S01]  /*01d0*/  ISETP.GE.U32.AND P0, PT, R9, UR8, PT ;  /* 0x0000000809007c0c */ /* 0x000fe2000bf06070 */
[----:B---3--:R0:W-:Y:S03]  /*01e0*/  STG.E.64 desc[UR6][R6.64+0x8], R4 ;  /* 0x0000080406007986 */ /* 0x0081e6000c101b06 */
[----:B------:R-:W-:-:S13]  /*01f0*/  ISETP.GE.U32.AND.EX P0, PT, R8, UR9, PT, P0 ;  /* 0x0000000908007c0c */ /* 0x000fda000bf06100 */
[----:B0-----:R-:W-:Y:S05]  /*0200*/  @!P0 BRA `(.L_x_4) ;  /* 0xfffffffc00bc8947 */ /* 0x001fea000383ffff */
[----:B------:R-:W-:Y:S05]  /*0210*/  EXIT ;  /* 0x000000000000794d */ /* 0x000fea0003800000 */
.L_x_5:
        /* <DEDUP_REMOVED lines=14> */
.L_x_39:


//--------------------- .text.gpu_ht_build_perfect_int32 --------------------------
	.section	.text.gpu_ht_build_perfect_int32,"ax",@progbits
	.align	128
        .global         gpu_ht_build_perfect_int32
        .type           gpu_ht_build_perfect_int32,@function
        .size           gpu_ht_build_perfect_int32,(.L_x_40 - gpu_ht_build_perfect_int32)
        .other          gpu_ht_build_perfect_int32,@"STO_CUDA_ENTRY STV_DEFAULT"
gpu_ht_build_perfect_int32:
.text.gpu_ht_build_perfect_int32:
        /* <DEDUP_REMOVED lines=9> */
[----:B------:R-:W0:Y:S01]  /*0090*/  LDC.64 R8, c[0x0][0x380] ;  /* 0x0000e000ff087b82 */ /* 0x000e220000000a00 */
[----:B------:R-:W1:Y:S01]  /*00a0*/  LDCU UR4, c[0x0][0x370] ;  /* 0x00006e00ff0477ac */ /* 0x000e620008000800 */
[----:B------:R-:W-:Y:S02]  /*00b0*/  IMAD.MOV.U32 R11, RZ, RZ, R0 ;  /* 0x000000ffff0b7224 */ /* 0x000fe400078e0000 */
[----:B------:R-:W-:Y:S01]  /*00c0*/  IMAD.MOV.U32 R10, RZ, RZ, RZ ;  /* 0x000000ffff0a7224 */ /* 0x000fe200078e00ff */
[----:B------:R-:W2:Y:S01]  /*00d0*/  LDCU.64 UR6, c[0x0][0x358] ;  /* 0x00006b00ff0677ac */ /* 0x000ea20008000a00 */
[----:B------:R-:W3:Y:S01]  /*00e0*/  LDCU.128 UR12, c[0x0][0x390] ;  /* 0x00007200ff0c77ac */ /* 0x000ee20008000c00 */
[----:B-1----:R-:W-:-:S07]  /*00f0*/  IMAD R0, R2, UR4, RZ ;  /* 0x0000000402007c24 */ /* 0x002fce000f8e02ff */
.L_x_6:
[C---:B------:R-:W-:Y:S01]  /*0100*/  IMAD.SHL.U32 R6, R11.reuse, 0x4, RZ ;  /* 0x000000040b067824 */ /* 0x040fe200078e00ff */
[----:B-1----:R-:W-:-:S04]  /*0110*/  SHF.L.U64.HI R2, R11, 0x2, R10 ;  /* 0x000000020b027819 */ /* 0x002fc8000001020a */
[C---:B---3--:R-:W-:Y:S02]  /*0120*/  IADD3 R4, P0, PT, R6.reuse, UR12, RZ ;  /* 0x0000000c06047c10 */ /* 0x048fe4000ff1e0ff */
[----:B------:R-:W-:Y:S02]  /*0130*/  IADD3 R6, P1, PT, R6, UR14, RZ ;  /* 0x0000000e06067c10 */ /* 0x000fe4000ff3e0ff */
[C---:B------:R-:W-:Y:S02]  /*0140*/  IADD3.X R5, PT, PT, R2.reuse, UR13, RZ, P0, !PT ;  /* 0x0000000d02057c10 */ /* 0x040fe400087fe4ff */
[----:B------:R-:W-:-:S04]  /*0150*/  IADD3.X R7, PT, PT, R2, UR15, RZ, P1, !PT ;  /* 0x0000000f02077c10 */ /* 0x000fc80008ffe4ff */
[----:B--2---:R-:W0:Y:S04]  /*0160*/  LDG.E.CONSTANT R5, desc[UR6][R4.64] ;  /* 0x0000000604057981 */ /* 0x004e28000c1e9900 */
[----:B------:R-:W2:Y:S01]  /*0170*/  LDG.E.CONSTANT R7, desc[UR6][R6.64] ;  /* 0x0000000606077981 */ /* 0x000ea2000c1e9900 */
[----:B------:R-:W-:-:S05]  /*0180*/  IADD3 R11, P0, PT, R0, R11, RZ ;  /* 0x0000000b000b7210 */ /* 0x000fca0007f1e0ff */
[----:B------:R-:W-:Y:S01]  /*0190*/  IMAD.X R10, RZ, RZ, R10, P0 ;  /* 0x000000ffff0a7224 */ /* 0x000fe200000e060a */
[----:B------:R-:W-:-:S04]  /*01a0*/  ISETP.GE.U32.AND P0, PT, R11, UR8, PT ;  /* 0x000000080b007c0c */ /* 0x000fc8000bf06070 */
[----:B------:R-:W-:Y:S01]  /*01b0*/  ISETP.GE.U32.AND.EX P0, PT, R10, UR9, PT, P0 ;  /* 0x000000090a007c0c */ /* 0x000fe2000bf06100 */
[----:B0-----:R-:W-:-:S05]  /*01c0*/  IMAD.WIDE R2, R5, 0x4, R8 ;  /* 0x0000000405027825 */ /* 0x001fca00078e0208 */
[----:B------:R1:W-:Y:S04]  /*01d0*/  STG.E desc[UR6][R2.64], R5 ;  /* 0x0000000502007986 */ /* 0x0003e8000c101906 */
[----:B--2---:R1:W-:Y:S03]  /*01e0*/  STG.E desc[UR6][R2.64+0x4], R7 ;  /* 0x0000040702007986 */ /* 0x0043e6000c101906 */
[----:B------:R-:W-:Y:S05]  /*01f0*/  @!P0 BRA `(.L_x_6) ;  /* 0xfffffffc00c08947 */ /* 0x000fea000383ffff */
[----:B------:R-:W-:Y:S05]  /*0200*/  EXIT ;  /* 0x000000000000794d */ /* 0x000fea0003800000 */
.L_x_7:
        /* <DEDUP_REMOVED lines=15> */
.L_x_40:


//--------------------- .text.gpu_ht_probe_aggregate_linearprobing_int64 --------------------------
	.section	.text.gpu_ht_probe_aggregate_linearprobing_int64,"ax",@progbits
	.align	128
        .global         gpu_ht_probe_aggregate_linearprobing_int64
        .type           gpu_ht_probe_aggregate_linearprobing_int64,@function
        .size           gpu_ht_probe_aggregate_linearprobing_int64,(.L_x_41 - gpu_ht_probe_aggregate_linearprobing_int64)
        .other          gpu_ht_probe_aggregate_linearprobing_int64,@"STO_CUDA_ENTRY STV_DEFAULT"
gpu_ht_probe_aggregate_linearprobing_int64:
.text.gpu_ht_probe_aggregate_linearprobing_int64:
        /* <DEDUP_REMOVED lines=10> */
[----:B------:R-:W1:Y:S02]  /*00a0*/  LDCU UR4, c[0x0][0x370] ;  /* 0x00006e00ff0477ac */ /* 0x000e640008000800 */
[----:B-1----:R-:W-:Y:S01]  /*00b0*/  IMAD R0, R0, UR4, RZ ;  /* 0x0000000400007c24 */ /* 0x002fe2000f8e02ff */
[----:B0-----:R-:W-:-:S04]  /*00c0*/  ISETP.NE.U32.AND P0, PT, R8, RZ, PT ;  /* 0x000000ff0800720c */ /* 0x001fc80003f05070 */
[----:B------:R-:W-:-:S13]  /*00d0*/  ISETP.NE.AND.EX P0, PT, R9, RZ, PT, P0 ;  /* 0x000000ff0900720c */ /* 0x000fda0003f05300 */
[----:B------:R-:W-:Y:S05]  /*00e0*/  @!P0 EXIT ;  /* 0x000000000000894d */ /* 0x000fea0003800000 */
[----:B------:R-:W0:Y:S01]  /*00f0*/  LDCU.64 UR6, c[0x0][0x3a8] ;  /* 0x00007500ff0677ac */ /* 0x000e220008000a00 */
[----:B------:R-:W-:Y:S01]  /*0100*/  IMAD.MOV.U32 R6, RZ, RZ, RZ ;  /* 0x000000ffff067224 */ /* 0x000fe200078e00ff */
[----:B------:R-:W-:Y:S01]  /*0110*/  IADD3 R8, P1, PT, R8, -0x1, RZ ;  /* 0xffffffff08087810 */ /* 0x000fe20007f3e0ff */
[----:B------:R-:W1:Y:S03]  /*0120*/  LDCU.64 UR4, c[0x0][0x358] ;  /* 0x00006b00ff0477ac */ /* 0x000e660008000a00 */
[----:B------:R-:W-:Y:S02]  /*0130*/  IADD3.X R13, PT, PT, R9, -0x1, RZ, P1, !PT ;  /* 0xffffffff090d7810 */ /* 0x000fe40000ffe4ff */
[----:B0-----:R-:W-:-:S04]  /*0140*/  LEA R2, P0, R7, UR6, 0x3 ;  /* 0x0000000607027c11 */ /* 0x001fc8000f8018ff */
[----:B-1----:R-:W-:-:S09]  /*0150*/  LEA.HI.X R3, R7, UR7, R6, 0x3, P0 ;  /* 0x0000000707037c11 */ /* 0x002fd200080f1c06 */
.L_x_13:
[----:B------:R-:W0:Y:S02]  /*0160*/  LDCU.64 UR6, c[0x0][0x390] ;  /* 0x00007200ff0677ac */ /* 0x000e240008000a00 */
[----:B0-----:R-:W-:-:S04]  /*0170*/  LEA R4, P0, R7, UR6, 0x3 ;  /* 0x0000000607047c11 */ /* 0x001fc8000f8018ff */
[--C-:B------:R-:W-:Y:S01]  /*0180*/  LEA.HI.X R5, R7, UR7, R6.reuse, 0x3, P0 ;  /* 0x0000000707057c11 */ /* 0x100fe200080f1c06 */
[----:B------:R-:W0:Y:S05]  /*0190*/  LDCU.64 UR6, c[0x0][0x3a0] ;  /* 0x00007400ff0677ac */ /* 0x000e2a0008000a00 */
[----:B------:R-:W2:Y:S01]  /*01a0*/  LDG.E.64.CONSTANT R4, desc[UR4][R4.64] ;  /* 0x0000000404047981 */ /* 0x000ea2000c1e9b00 */
[----:B------:R-:W-:Y:S01]  /*01b0*/  IADD3 R7, P0, PT, R0, R7, RZ ;  /* 0x0000000700077210 */ /* 0x000fe20007f1e0ff */
[----:B------:R-:W-:Y:S04]  /*01c0*/  BSSY.RECONVERGENT B0, `(.L_x_8) ;  /* 0x0000026000007945 */ /* 0x000fe80003800200 */
[----:B------:R-:W-:Y:S01]  /*01d0*/  IMAD.X R6, RZ, RZ, R6, P0 ;  /* 0x000000ffff067224 */ /* 0x000fe200000e0606 */
[----:B0-----:R-:W-:-:S04]  /*01e0*/  ISETP.GE.U32.AND P0, PT, R7, UR6, PT ;  /* 0x0000000607007c0c */ /* 0x001fc8000bf06070 */
[----:B------:R-:W-:Y:S01]  /*01f0*/  ISETP.GE.U32.AND.EX P0, PT, R6, UR7, PT, P0 ;  /* 0x0000000706007c0c */ /* 0x000fe2000bf06100 */
[----:B--2---:R-:W-:Y:S02]  /*0200*/  IMAD R9, R5, -0x532fa0eb, RZ ;  /* 0xacd05f1505097824 */ /* 0x004fe400078e02ff */
[----:B------:R-:W-:-:S04]  /*0210*/  IMAD.WIDE.U32 R10, R4, -0x532fa0eb, RZ ;  /* 0xacd05f15040a7825 */ /* 0x000fc800078e00ff */
[----:B------:R-:W-:Y:S02]  /*0220*/  IMAD R15, R4, 0x1b69b4b, R9 ;  /* 0x01b69b4b040f7824 */ /* 0x000fe400078e0209 */
[----:B------:R-:W-:Y:S02]  /*0230*/  IMAD.MOV.U32 R9, RZ, RZ, R10 ;  /* 0x000000ffff097224 */ /* 0x000fe400078e000a */
[----:B------:R-:W-:-:S07]  /*0240*/  IMAD.IADD R12, R11, 0x1, R15 ;  /* 0x000000010b0c7824 */ /* 0x000fce00078e020f */
.L_x_10:
[----:B0-----:R-:W0:Y:S02]  /*0250*/  LDCU.64 UR6, c[0x0][0x388] ;  /* 0x00007100ff0677ac */ /* 0x001e240008000a00 */
[----:B0-----:R-:W-:Y:S02]  /*0260*/  IMAD.U32 R14, RZ, RZ, UR6 ;  /* 0x00000006ff0e7e24 */ /* 0x001fe4000f8e00ff */
[----:B------:R-:W-:-:S07]  /*0270*/  IMAD.U32 R15, RZ, RZ, UR7 ;  /* 0x00000007ff0f7e24 */ /* 0x000fce000f8e00ff */
.L_x_12:
[----:B------:R-:W0:Y:S01]  /*0280*/  LDCU.64 UR6, c[0x0][0x380] ;  /* 0x00007000ff0677ac */ /* 0x000e220008000a00 */
[----:B------:R-:W-:Y:S02]  /*0290*/  LOP3.LUT R9, R9, 0xfffffffe, R8, 0x80, !PT ;  /* 0xfffffffe09097812 */ /* 0x000fe400078e8008 */
[----:B------:R-:W-:Y:S02]  /*02a0*/  LOP3.LUT R12, R13, R12, RZ, 0xc0, !PT ;  /* 0x0000000c0d0c7212 */ /* 0x000fe400078ec0ff */
[----:B0-----:R-:W-:-:S04]  /*02b0*/  LEA R10, P1, R9, UR6, 0x3 ;  /* 0x00000006090a7c11 */ /* 0x001fc8000f8218ff */
[----:B------:R-:W-:-:S06]  /*02c0*/  LEA.HI.X R11, R9, UR7, R12, 0x3, P1 ;  /* 0x00000007090b7c11 */ /* 0x000fcc00088f1c0c */
[----:B------:R-:W2:Y:S02]  /*02d0*/  LDG.E.64.CONSTANT R10, desc[UR4][R10.64] ;  /* 0x000000040a0a7981 */ /* 0x000ea4000c1e9b00 */
[----:B--2---:R-:W-:-:S04]  /*02e0*/  ISETP.NE.U32.AND P1, PT, R10, R4, PT ;  /* 0x000000040a00720c */ /* 0x004fc80003f25070 */
[----:B------:R-:W-:-:S13]  /*02f0*/  ISETP.NE.AND.EX P1, PT, R11, R5, PT, P1 ;  /* 0x000000050b00720c */ /* 0x000fda0003f25310 */
[----:B------:R-:W-:Y:S05]  /*0300*/  @P1 BRA `(.L_x_9) ;  /* 0x00000000001c1947 */ /* 0x000fea0003800000 */
[----:B------:R-:W2:Y:S02]  /*0310*/  LDG.E.64 R10, desc[UR4][R2.64] ;  /* 0x00000004020a7981 */ /* 0x000ea4000c1e1b00 */
[----:B--2---:R-:W-:-:S05]  /*0320*/  IADD3 R10, P1, PT, R10, 0x1, RZ ;  /* 0x000000010a0a7810 */ /* 0x004fca0007f3e0ff */
[----:B------:R-:W-:Y:S01]  /*0330*/  IMAD.X R11, RZ, RZ, R11, P1 ;  /* 0x000000ffff0b7224 */ /* 0x000fe200008e060b */
[----:B------:R-:W-:-:S04]  /*0340*/  IADD3 R9, P1, PT, R9, 0x2, RZ ;  /* 0x0000000209097810 */ /* 0x000fc80007f3e0ff */
[----:B------:R0:W-:Y:S01]  /*0350*/  STG.E.64 desc[UR4][R2.64], R10 ;  /* 0x0000000a02007986 */ /* 0x0001e2000c101b04 */
[----:B------:R-:W-:Y:S01]  /*0360*/  IMAD.X R12, RZ, RZ, R12, P1 ;  /* 0x000000ffff0c7224 */ /* 0x000fe200008e060c */
[----:B------:R-:W-:Y:S07]  /*0370*/  BRA `(.L_x_10) ;  /* 0xfffffffc00b47947 */ /* 0x000fee000383ffff */
.L_x_9:
[----:B------:R-:W-:-:S04]  /*0380*/  ISETP.NE.U32.AND P1, PT, R10, -0x1, PT ;  /* 0xffffffff0a00780c */ /* 0x000fc80003f25070 */
[----:B------:R-:W-:-:S13]  /*0390*/  ISETP.NE.AND.EX P1, PT, R11, -0x1, PT, P1 ;  /* 0xffffffff0b00780c */ /* 0x000fda0003f25310 */
[----:B------:R-:W-:Y:S05]  /*03a0*/  @!P1 BRA `(.L_x_11) ;  /* 0x00000000001c9947 */ /* 0x000fea0003800000 */
[----:B------:R-:W-:Y:S02]  /*03b0*/  IADD3 R14, P1, PT, R14, -0x1, RZ ;  /* 0xffffffff0e0e7810 */ /* 0x000fe40007f3e0ff */
[----:B------:R-:W-:Y:S02]  /*03c0*/  IADD3 R9, P2, PT, R9, 0x2, RZ ;  /* 0x0000000209097810 */ /* 0x000fe40007f5e0ff */
[----:B------:R-:W-:Y:S02]  /*03d0*/  IADD3.X R15, PT, PT, R15, -0x1, RZ, P1, !PT ;  /* 0xffffffff0f0f7810 */ /* 0x000fe40000ffe4ff */
[----:B------:R-:W-:Y:S01]  /*03e0*/  ISETP.NE.U32.AND P1, PT, R14, RZ, PT ;  /* 0x000000ff0e00720c */ /* 0x000fe20003f25070 */
[----:B------:R-:W-:-:S03]  /*03f0*/  IMAD.X R12, RZ, RZ, R12, P2 ;  /* 0x000000ffff0c7224 */ /* 0x000fc600010e060c */
[----:B------:R-:W-:-:S13]  /*0400*/  ISETP.NE.AND.EX P1, PT, R15, RZ, PT, P1 ;  /* 0x000000ff0f00720c */ /* 0x000fda0003f25310 */
[----:B------:R-:W-:Y:S05]  /*0410*/  @P1 BRA `(.L_x_12) ;  /* 0xfffffffc00981947 */ /* 0x000fea000383ffff */
.L_x_11:
[----:B------:R-:W-:Y:S05]  /*0420*/  BSYNC.RECONVERGENT B0 ;  /* 0x0000000000007941 */ /* 0x000fea0003800200 */
.L_x_8:
[----:B------:R-:W-:Y:S05]  /*0430*/  @!P0 BRA `(.L_x_13) ;  /* 0xfffffffc00488947 */ /* 0x000fea000383ffff */
[----:B------:R-:W-:Y:S05]  /*0440*/  EXIT ;  /* 0x000000000000794d */ /* 0x000fea0003800000 */
.L_x_14:
        /* <DEDUP_REMOVED lines=11> */
.L_x_41:


//--------------------- .text.gpu_ht_probe_aggregate_linearprobing_int32 --------------------------
	.section	.text.gpu_ht_probe_aggregate_linearprobing_int32,"ax",@progbits
	.align	128
        .global         gpu_ht_probe_aggregate_linearprobing_int32
        .type           gpu_ht_probe_aggregate_linearprobing_int32,@function
        .size           gpu_ht_probe_aggregate_linearprobing_int32,(.L_x_42 - gpu_ht_probe_aggregate_linearprobing_int32)
        .other          gpu_ht_probe_aggregate_linearprobing_int32,@"STO_CUDA_ENTRY STV_DEFAULT"
gpu_ht_probe_aggregate_linearprobing_int32:
.text.gpu_ht_probe_aggregate_linearprobing_int32:
        /* <DEDUP_REMOVED lines=22> */
.L_x_20:
[----:B------:R-:W0:Y:S02]  /*0160*/  LDCU.64 UR6, c[0x0][0x390] ;  /* 0x00007200ff0677ac */ /* 0x000e240008000a00 */
[----:B0-----:R-:W-:-:S04]  /*0170*/  LEA R6, P0, R5, UR6, 0x2 ;  /* 0x0000000605067c11 */ /* 0x001fc8000f8010ff */
[--C-:B------:R-:W-:Y:S01]  /*0180*/  LEA.HI.X R7, R5, UR7, R10.reuse, 0x2, P0 ;  /* 0x0000000705077c11 */ /* 0x100fe200080f140a */
[----:B------:R-:W0:Y:S04]  /*0190*/  LDCU.64 UR6, c[0x0][0x3a0] ;  /* 0x00007400ff0677ac */ /* 0x000e280008000a00 */
[----:B------:R-:W2:Y:S01]  /*01a0*/  LDG.E.CONSTANT R17, desc[UR4][R6.64] ;  /* 0x0000000406117981 */ /* 0x000ea2000c1e9900 */
[----:B------:R-:W-:Y:S01]  /*01b0*/  IADD3 R5, P0, PT, R0, R5, RZ ;  /* 0x0000000500057210 */ /* 0x000fe20007f1e0ff */
[----:B------:R-:W-:Y:S04]  /*01c0*/  BSSY.RECONVERGENT B0, `(.L_x_15) ;  /* 0x0000024000007945 */ /* 0x000fe80003800200 */
[----:B------:R-:W-:Y:S01]  /*01d0*/  IMAD.X R10, RZ, RZ, R10, P0 ;  /* 0x000000ffff0a7224 */ /* 0x000fe200000e060a */
[----:B0-----:R-:W-:-:S04]  /*01e0*/  ISETP.GE.U32.AND P0, PT, R5, UR6, PT ;  /* 0x0000000605007c0c */ /* 0x001fc8000bf06070 */
[----:B------:R-:W-:Y:S02]  /*01f0*/  ISETP.GE.U32.AND.EX P0, PT, R10, UR7, PT, P0 ;  /* 0x000000070a007c0c */ /* 0x000fe4000bf06100 */
[----:B--2---:R-:W-:Y:S01]  /*0200*/  SHF.R.S32.HI R4, RZ, 0x1f, R17 ;  /* 0x0000001fff047819 */ /* 0x004fe20000011411 */
[----:B------:R-:W-:-:S04]  /*0210*/  IMAD.WIDE.U32 R8, R17, -0x532fa0eb, RZ ;  /* 0xacd05f1511087825 */ /* 0x000fc800078e00ff */
[----:B------:R-:W-:-:S04]  /*0220*/  IMAD R4, R4, -0x532fa0eb, RZ ;  /* 0xacd05f1504047824 */ /* 0x000fc800078e02ff */
[----:B------:R-:W-:-:S04]  /*0230*/  IMAD R15, R17, 0x1b69b4b, R4 ;  /* 0x01b69b4b110f7824 */ /* 0x000fc800078e0204 */
[----:B------:R-:W-:-:S07]  /*0240*/  IMAD.IADD R4, R9, 0x1, R15 ;  /* 0x0000000109047824 */ /* 0x000fce00078e020f */
.L_x_17:
[----:B0-----:R-:W0:Y:S02]  /*0250*/  LDCU.64 UR6, c[0x0][0x388] ;  /* 0x00007100ff0677ac */ /* 0x001e240008000a00 */
[----:B0-----:R-:W-:Y:S02]  /*0260*/  IMAD.U32 R12, RZ, RZ, UR6 ;  /* 0x00000006ff0c7e24 */ /* 0x001fe4000f8e00ff */
[----:B------:R-:W-:-:S07]  /*0270*/  IMAD.U32 R14, RZ, RZ, UR7 ;  /* 0x00000007ff0e7e24 */ /* 0x000fce000f8e00ff */
.L_x_19:
[----:B------:R-:W0:Y:S01]  /*0280*/  LDCU.64 UR6, c[0x0][0x380] ;  /* 0x00007000ff0677ac */ /* 0x000e220008000a00 */
[----:B------:R-:W-:Y:S02]  /*0290*/  LOP3.LUT R8, R8, 0xfffffffe, R11, 0x80, !PT ;  /* 0xfffffffe08087812 */ /* 0x000fe400078e800b */
[----:B------:R-:W-:Y:S02]  /*02a0*/  LOP3.LUT R9, R13, R4, RZ, 0xc0, !PT ;  /* 0x000000040d097212 */ /* 0x000fe400078ec0ff */
[----:B0-----:R-:W-:-:S04]  /*02b0*/  LEA R6, P1, R8, UR6, 0x2 ;  /* 0x0000000608067c11 */ /* 0x001fc8000f8210ff */
[----:B------:R-:W-:-:S05]  /*02c0*/  LEA.HI.X R7, R8, UR7, R9, 0x2, P1 ;  /* 0x0000000708077c11 */ /* 0x000fca00088f1409 */
[----:B------:R-:W2:Y:S02]  /*02d0*/  LDG.E.CONSTANT R6, desc[UR4][R6.64] ;  /* 0x0000000406067981 */ /* 0x000ea4000c1e9900 */
[----:B--2---:R-:W-:-:S13]  /*02e0*/  ISETP.NE.AND P1, PT, R6, R17, PT ;  /* 0x000000110600720c */ /* 0x004fda0003f25270 */
        /* <DEDUP_REMOVED lines=8> */
.L_x_16:
[----:B------:R-:W-:-:S13]  /*0370*/  ISETP.NE.AND P1, PT, R6, -0x1, PT ;  /* 0xffffffff0600780c */ /* 0x000fda0003f25270 */
        /* <DEDUP_REMOVED lines=8> */
.L_x_18:
[----:B------:R-:W-:Y:S05]  /*0400*/  BSYNC.RECONVERGENT B0 ;  /* 0x0000000000007941 */ /* 0x000fea0003800200 */
.L_x_15:
[----:B------:R-:W-:Y:S05]  /*0410*/  @!P0 BRA `(.L_x_20) ;  /* 0xfffffffc00508947 */ /* 0x000fea000383ffff */
[----:B------:R-:W-:Y:S05]  /*0420*/  EXIT ;  /* 0x000000000000794d */ /* 0x000fea0003800000 */
.L_x_21:
        /* <DEDUP_REMOVED lines=13> */
.L_x_42:


//--------------------- .text.gpu_ht_build_linearprobing_int64 --------------------------
	.section	.text.gpu_ht_build_linearprobing_int64,"ax",@progbits
	.align	128
        .global         gpu_ht_build_linearprobing_int64
        .type           gpu_ht_build_linearprobing_int64,@function
        .size           gpu_ht_build_linearprobing_int64,(.L_x_43 - gpu_ht_build_linearprobing_int64)
        .other          gpu_ht_build_linearprobing_int64,@"STO_CUDA_ENTRY STV_DEFAULT"
gpu_ht_build_linearprobing_int64:
.text.gpu_ht_build_linearprobing_int64:
        /* <DEDUP_REMOVED lines=15> */
[----:B------:R-:W-:Y:S01]  /*00f0*/  IADD3 R8, P0, PT, R8, -0x1, RZ ;  /* 0xffffffff08087810 */ /* 0x000fe20007f1e0ff */
[----:B------:R-:W-:Y:S01]  /*0100*/  IMAD.MOV.U32 R10, RZ, RZ, RZ ;  /* 0x000000ffff0a7224 */ /* 0x000fe200078e00ff */
[----:B------:R-:W0:Y:S02]  /*0110*/  LDCU.64 UR4, c[0x0][0x358] ;  /* 0x00006b00ff0477ac */ /* 0x000e240008000a00 */
[----:B------:R-:W-:Y:S01]  /*0120*/  IADD3.X R9, PT, PT, R9, -0x1, RZ, P0, !PT ;  /* 0xffffffff09097810 */ /* 0x000fe200007fe4ff */
[----:B------:R-:W1:Y:S01]  /*0130*/  LDCU.64 UR12, c[0x0][0x388] ;  /* 0x00007100ff0c77ac */ /* 0x000e620008000a00 */
[----:B------:R-:W2:Y:S07]  /*0140*/  LDCU.64 UR6, c[0x0][0x380] ;  /* 0x00007000ff0677ac */ /* 0x000eae0008000a00 */
.L_x_28:
[----:B------:R-:W3:Y:S01]  /*0150*/  LDCU.128 UR8, c[0x0][0x390] ;  /* 0x00007200ff0877ac */ /* 0x000ee20008000c00 */
[C---:B0----5:R-:W-:Y:S01]  /*0160*/  IMAD.SHL.U32 R2, R11.reuse, 0x8, RZ ;  /* 0x000000080b027824 */ /* 0x061fe200078e00ff */
[----:B------:R-:W-:-:S04]  /*0170*/  SHF.L.U64.HI R3, R11, 0x3, R10 ;  /* 0x000000030b037819 */ /* 0x000fc8000001020a */
[----:B---3--:R-:W-:-:S04]  /*0180*/  IADD3 R6, P0, PT, R2, UR8, RZ ;  /* 0x0000000802067c10 */ /* 0x008fc8000ff1e0ff */
[----:B------:R-:W-:Y:S01]  /*0190*/  IADD3.X R7, PT, PT, R3, UR9, RZ, P0, !PT ;  /* 0x0000000903077c10 */ /* 0x000fe200087fe4ff */
[----:B------:R-:W3:Y:S01]  /*01a0*/  LDCU.64 UR8, c[0x0][0x3a0] ;  /* 0x00007400ff0877ac */ /* 0x000ee20008000a00 */
[----:B------:R-:W-:-:S04]  /*01b0*/  IADD3 R2, P0, PT, R2, UR10, RZ ;  /* 0x0000000a02027c10 */ /* 0x000fc8000ff1e0ff */
[----:B0-----:R-:W4:Y:S01]  /*01c0*/  LDG.E.64.CONSTANT R6, desc[UR4][R6.64] ;  /* 0x0000000406067981 */ /* 0x001f22000c1e9b00 */
[----:B------:R-:W-:-:S06]  /*01d0*/  IADD3.X R3, PT, PT, R3, UR11, RZ, P0, !PT ;  /* 0x0000000b03037c10 */ /* 0x000fcc00087fe4ff */
[----:B------:R-:W5:Y:S01]  /*01e0*/  LDG.E.64.CONSTANT R2, desc[UR4][R2.64] ;  /* 0x0000000402027981 */ /* 0x000f62000c1e9b00 */
[----:B------:R-:W-:Y:S01]  /*01f0*/  IADD3 R11, P0, PT, R0, R11, RZ ;  /* 0x0000000b000b7210 */ /* 0x000fe20007f1e0ff */
[----:B------:R-:W-:Y:S01]  /*0200*/  BSSY B0, `(.L_x_22) ;  /* 0x0000024000007945 */ /* 0x000fe20003800000 */
[----:B------:R-:W-:-:S03]  /*0210*/  CS2R R16, SRZ ;  /* 0x0000000000107805 */ /* 0x000fc6000001ff00 */
[----:B------:R-:W-:Y:S01]  /*0220*/  IMAD.X R10, RZ, RZ, R10, P0 ;  /* 0x000000ffff0a7224 */ /* 0x000fe200000e060a */
[----:B---3--:R-:W-:-:S04]  /*0230*/  ISETP.GE.U32.AND P0, PT, R11, UR8, PT ;  /* 0x000000080b007c0c */ /* 0x008fc8000bf06070 */
[----:B------:R-:W-:Y:S01]  /*0240*/  ISETP.GE.U32.AND.EX P0, PT, R10, UR9, PT, P0 ;  /* 0x000000090a007c0c */ /* 0x000fe2000bf06100 */
[----:B----4-:R-:W-:Y:S02]  /*0250*/  IMAD R13, R7, -0x532fa0eb, RZ ;  /* 0xacd05f15070d7824 */ /* 0x010fe400078e02ff */
[----:B------:R-:W-:-:S04]  /*0260*/  IMAD.WIDE.U32 R4, R6, -0x532fa0eb, RZ ;  /* 0xacd05f1506047825 */ /* 0x000fc800078e00ff */
[----:B------:R-:W-:-:S04]  /*0270*/  IMAD R13, R6, 0x1b69b4b, R13 ;  /* 0x01b69b4b060d7824 */ /* 0x000fc800078e020d */
[----:B------:R-:W-:-:S07]  /*0280*/  IMAD.IADD R12, R5, 0x1, R13 ;  /* 0x00000001050c7824 */ /* 0x000fce00078e020d */
.L_x_26:
[----:B------:R-:W-:Y:S02]  /*0290*/  LOP3.LUT R14, R4, 0xfffffffe, R8, 0x80, !PT ;  /* 0xfffffffe040e7812 */ /* 0x000fe400078e8008 */
[----:B------:R-:W-:Y:S02]  /*02a0*/  LOP3.LUT R15, R9, R12, RZ, 0xc0, !PT ;  /* 0x0000000c090f7212 */ /* 0x000fe400078ec0ff */
[----:B--2---:R-:W-:-:S04]  /*02b0*/  LEA R12, P1, R14, UR6, 0x3 ;  /* 0x000000060e0c7c11 */ /* 0x004fc8000f8218ff */
[----:B------:R-:W-:-:S05]  /*02c0*/  LEA.HI.X R13, R14, UR7, R15, 0x3, P1 ;  /* 0x000000070e0d7c11 */ /* 0x000fca00088f1c0f */
[----:B------:R-:W2:Y:S01]  /*02d0*/  LDG.E.64 R4, desc[UR4][R12.64] ;  /* 0x000000040c047981 */ /* 0x000ea2000c1e1b00 */
[----:B------:R-:W-:Y:S05]  /*02e0*/  YIELD ;  /* 0x0000000000007946 */ /* 0x000fea0003800000 */
[----:B------:R-:W-:Y:S01]  /*02f0*/  BSSY.RELIABLE B1, `(.L_x_23) ;  /* 0x000000b000017945 */ /* 0x000fe20003800100 */
[----:B--2---:R-:W-:-:S04]  /*0300*/  ISETP.NE.U32.AND P1, PT, R4, -0x1, PT ;  /* 0xffffffff0400780c */ /* 0x004fc80003f25070 */
[----:B------:R-:W-:-:S13]  /*0310*/  ISETP.NE.AND.EX P1, PT, R5, -0x1, PT, P1 ;  /* 0xffffffff0500780c */ /* 0x000fda0003f25310 */
[----:B------:R-:W-:Y:S05]  /*0320*/  @P1 BRA `(.L_x_24) ;  /* 0x00000000001c1947 */ /* 0x000fea0003800000 */
[----:B------:R-:W-:Y:S02]  /*0330*/  IMAD.MOV.U32 R4, RZ, RZ, -0x1 ;  /* 0xffffffffff047424 */ /* 0x000fe400078e00ff */
[----:B------:R-:W-:-:S06]  /*0340*/  IMAD.MOV.U32 R5, RZ, RZ, -0x1 ;  /* 0xffffffffff057424 */ /* 0x000fcc00078e00ff */
[----:B------:R-:W2:Y:S02]  /*0350*/  ATOMG.E.CAS.64.STRONG.GPU PT, R4, [R12], R4, R6 ;  /* 0x000000040c0473a9 */ /* 0x000ea400001ee506 */
[----:B--2---:R-:W-:-:S04]  /*0360*/  ISETP.NE.U32.AND P1, PT, R4, -0x1, PT ;  /* 0xffffffff0400780c */ /* 0x004fc80003f25070 */
[----:B------:R-:W-:-:S13]  /*0370*/  ISETP.NE.AND.EX P1, PT, R5, -0x1, PT, P1 ;  /* 0xffffffff0500780c */ /* 0x000fda0003f25310 */
[----:B------:R-:W-:Y:S05]  /*0380*/  @!P1 BREAK.RELIABLE B1 ;  /* 0x0000000000019942 */ /* 0x000fea0003800100 */
[----:B------:R-:W-:Y:S05]  /*0390*/  @!P1 BRA `(.L_x_25) ;  /* 0x0000000000249947 */ /* 0x000fea0003800000 */
.L_x_24:
[----:B-1----:R-:W-:Y:S05]  /*03a0*/  BSYNC.RELIABLE B1 ;  /* 0x0000000000017941 */ /* 0x002fea0003800100 */
.L_x_23:
[----:B------:R-:W-:Y:S02]  /*03b0*/  IADD3 R16, P1, PT, R16, 0x1, RZ ;  /* 0x0000000110107810 */ /* 0x000fe40007f3e0ff */
[----:B------:R-:W-:-:S03]  /*03c0*/  IADD3 R4, P2, PT, R14, 0x2, RZ ;  /* 0x000000020e047810 */ /* 0x000fc60007f5e0ff */
[----:B------:R-:W-:Y:S01]  /*03d0*/  IMAD.X R17, RZ, RZ, R17, P1 ;  /* 0x000000ffff117224 */ /* 0x000fe200008e0611 */
[----:B------:R-:W-:Y:S01]  /*03e0*/  ISETP.NE.U32.AND P1, PT, R16, UR12, PT ;  /* 0x0000000c10007c0c */ /* 0x000fe2000bf25070 */
[----:B------:R-:W-:-:S03]  /*03f0*/  IMAD.X R12, RZ, RZ, R15, P2 ;  /* 0x000000ffff0c7224 */ /* 0x000fc600010e060f */
[----:B------:R-:W-:-:S13]  /*0400*/  ISETP.NE.AND.EX P1, PT, R17, UR13, PT, P1 ;  /* 0x0000000d11007c0c */ /* 0x000fda000bf25310 */
[----:B------:R-:W-:Y:S05]  /*0410*/  @P1 BRA `(.L_x_26) ;  /* 0xfffffffc009c1947 */ /* 0x000fea000383ffff */
[----:B------:R-:W-:Y:S05]  /*0420*/  BRA `(.L_x_27) ;  /* 0x0000000000047947 */ /* 0x000fea0003800000 */
.L_x_25:
[----:B-----5:R0:W-:Y:S02]  /*0430*/  STG.E.64 desc[UR4][R12.64+0x8], R2 ;  /* 0x000008020c007986 */ /* 0x0201e4000c101b04 */
.L_x_27:
[----:B-1----:R-:W-:Y:S05]  /*0440*/  BSYNC B0 ;  /* 0x0000000000007941 */ /* 0x002fea0003800000 */
.L_x_22:
[----:B------:R-:W-:Y:S05]  /*0450*/  @!P0 BRA `(.L_x_28) ;  /* 0xfffffffc003c8947 */ /* 0x000fea000383ffff */
[----:B------:R-:W-:Y:S05]  /*0460*/  EXIT ;  /* 0x000000000000794d */ /* 0x000fea0003800000 */
.L_x_29:
        /* <DEDUP_REMOVED lines=9> */
.L_x_43:


//--------------------- .text.gpu_ht_build_linearprobing_int32 --------------------------
	.section	.text.gpu_ht_build_linearprobing_int32,"ax",@progbits
	.align	128
        .global         gpu_ht_build_linearprobing_int32
        .type           gpu_ht_build_linearprobing_int32,@function
        .size           gpu_ht_build_linearprobing_int32,(.L_x_44 - gpu_ht_build_linearprobing_int32)
        .other          gpu_ht_build_linearprobing_int32,@"STO_CUDA_ENTRY STV_DEFAULT"
gpu_ht_build_linearprobing_int32:
.text.gpu_ht_build_linearprobing_int32:
        /* <DEDUP_REMOVED lines=21> */
.L_x_35:
[----:B------:R-:W3:Y:S01]  /*0150*/  LDCU.128 UR8, c[0x0][0x390] ;  /* 0x00007200ff0877ac */ /* 0x000ee20008000c00 */
[C---:B------:R-:W-:Y:S01]  /*0160*/  IMAD.SHL.U32 R4, R9.reuse, 0x4, RZ ;  /* 0x0000000409047824 */ /* 0x040fe200078e00ff */
[----:B------:R-:W-:-:S04]  /*0170*/  SHF.L.U64.HI R5, R9, 0x2, R8 ;  /* 0x0000000209057819 */ /* 0x000fc80000010208 */
[----:B---3--:R-:W-:-:S04]  /*0180*/  IADD3 R6, P0, PT, R4, UR8, RZ ;  /* 0x0000000804067c10 */ /* 0x008fc8000ff1e0ff */
[----:B------:R-:W-:Y:S01]  /*0190*/  IADD3.X R7, PT, PT, R5, UR9, RZ, P0, !PT ;  /* 0x0000000905077c10 */ /* 0x000fe200087fe4ff */
[----:B------:R-:W3:Y:S01]  /*01a0*/  LDCU.64 UR8, c[0x0][0x3a0] ;  /* 0x00007400ff0877ac */ /* 0x000ee20008000a00 */
[----:B------:R-:W-:-:S03]  /*01b0*/  IADD3 R4, P0, PT, R4, UR10, RZ ;  /* 0x0000000a04047c10 */ /* 0x000fc6000ff1e0ff */
[----:B0-----:R-:W4:Y:S01]  /*01c0*/  LDG.E.CONSTANT R6, desc[UR4][R6.64] ;  /* 0x0000000406067981 */ /* 0x001f22000c1e9900 */
[----:B------:R-:W-:-:S05]  /*01d0*/  IADD3.X R5, PT, PT, R5, UR11, RZ, P0, !PT ;  /* 0x0000000b05057c10 */ /* 0x000fca00087fe4ff */
[----:B------:R-:W5:Y:S01]  /*01e0*/  LDG.E.CONSTANT R12, desc[UR4][R4.64] ;  /* 0x00000004040c7981 */ /* 0x000f62000c1e9900 */
[----:B------:R-:W-:Y:S01]  /*01f0*/  IADD3 R9, P0, PT, R0, R9, RZ ;  /* 0x0000000900097210 */ /* 0x000fe20007f1e0ff */
[----:B------:R-:W-:Y:S01]  /*0200*/  BSSY B0, `(.L_x_30) ;  /* 0x0000026000007945 */ /* 0x000fe20003800000 */
[----:B------:R-:W-:-:S03]  /*0210*/  IMAD.MOV.U32 R16, RZ, RZ, RZ ;  /* 0x000000ffff107224 */ /* 0x000fc600078e00ff */
[----:B------:R-:W-:Y:S01]  /*0220*/  IMAD.X R8, RZ, RZ, R8, P0 ;  /* 0x000000ffff087224 */ /* 0x000fe200000e0608 */
[----:B---3--:R-:W-:-:S04]  /*0230*/  ISETP.GE.U32.AND P0, PT, R9, UR8, PT ;  /* 0x0000000809007c0c */ /* 0x008fc8000bf06070 */
[----:B------:R-:W-:Y:S02]  /*0240*/  ISETP.GE.U32.AND.EX P0, PT, R8, UR9, PT, P0 ;  /* 0x0000000908007c0c */ /* 0x000fe4000bf06100 */
[----:B----4-:R-:W-:-:S05]  /*0250*/  SHF.R.S32.HI R10, RZ, 0x1f, R6 ;  /* 0x0000001fff0a7819 */ /* 0x010fca0000011406 */
[----:B------:R-:W-:Y:S01]  /*0260*/  IMAD R15, R10, -0x532fa0eb, RZ ;  /* 0xacd05f150a0f7824 */ /* 0x000fe200078e02ff */
[----:B-----5:R-:W-:Y:S01]  /*0270*/  SHF.R.S32.HI R13, RZ, 0x1f, R12 ;  /* 0x0000001fff0d7819 */ /* 0x020fe2000001140c */
[----:B------:R-:W-:-:S03]  /*0280*/  IMAD.WIDE.U32 R10, R6, -0x532fa0eb, RZ ;  /* 0xacd05f15060a7825 */ /* 0x000fc600078e00ff */
[C---:B------:R-:W-:Y:S01]  /*0290*/  LOP3.LUT R7, R6.reuse, R13, RZ, 0xfc, !PT ;  /* 0x0000000d06077212 */ /* 0x040fe200078efcff */
[----:B------:R-:W-:-:S04]  /*02a0*/  IMAD R15, R6, 0x1b69b4b, R15 ;  /* 0x01b69b4b060f7824 */ /* 0x000fc800078e020f */
[----:B------:R-:W-:Y:S02]  /*02b0*/  IMAD.IADD R4, R11, 0x1, R15 ;  /* 0x000000010b047824 */ /* 0x000fe400078e020f */
[----:B------:R-:W-:-:S07]  /*02c0*/  IMAD.MOV.U32 R15, RZ, RZ, RZ ;  /* 0x000000ffff0f7224 */ /* 0x000fce00078e00ff */
.L_x_34:
[----:B------:R-:W-:Y:S02]  /*02d0*/  LOP3.LUT R13, R10, 0xfffffffe, R2, 0x80, !PT ;  /* 0xfffffffe0a0d7812 */ /* 0x000fe400078e8002 */
[----:B------:R-:W-:Y:S02]  /*02e0*/  LOP3.LUT R14, R3, R4, RZ, 0xc0, !PT ;  /* 0x00000004030e7212 */ /* 0x000fe400078ec0ff */
[----:B--2---:R-:W-:-:S04]  /*02f0*/  LEA R10, P1, R13, UR6, 0x2 ;  /* 0x000000060d0a7c11 */ /* 0x004fc8000f8210ff */
[----:B------:R-:W-:-:S05]  /*0300*/  LEA.HI.X R11, R13, UR7, R14, 0x2, P1 ;  /* 0x000000070d0b7c11 */ /* 0x000fca00088f140e */
[----:B------:R-:W2:Y:S01]  /*0310*/  LDG.E R4, desc[UR4][R10.64] ;  /* 0x000000040a047981 */ /* 0x000ea2000c1e1900 */
[----:B------:R-:W-:Y:S05]  /*0320*/  YIELD ;  /* 0x0000000000007946 */ /* 0x000fea0003800000 */
[----:B------:R-:W-:Y:S01]  /*0330*/  BSSY.RELIABLE B1, `(.L_x_31) ;  /* 0x000000b000017945 */ /* 0x000fe20003800100 */
[----:B--2---:R-:W-:-:S13]  /*0340*/  ISETP.NE.AND P1, PT, R4, -0x1, PT ;  /* 0xffffffff0400780c */ /* 0x004fda0003f25270 */
[----:B------:R-:W-:Y:S05]  /*0350*/  @P1 BRA `(.L_x_32) ;  /* 0x0000000000201947 */ /* 0x000fea0003800000 */
[----:B------:R-:W-:Y:S02]  /*0360*/  IMAD.MOV.U32 R4, RZ, RZ, -0x1 ;  /* 0xffffffffff047424 */ /* 0x000fe400078e00ff */
[----:B------:R-:W-:Y:S02]  /*0370*/  IMAD.MOV.U32 R5, RZ, RZ, -0x1 ;  /* 0xffffffffff057424 */ /* 0x000fe400078e00ff */
[----:B------:R-:W-:-:S05]  /*0380*/  IMAD.MOV.U32 R6, RZ, RZ, R12 ;  /* 0x000000ffff067224 */ /* 0x000fca00078e000c */
[----:B------:R-:W2:Y:S02]  /*0390*/  ATOMG.E.CAS.64.STRONG.GPU PT, R4, [R10], R4, R6 ;  /* 0x000000040a0473a9 */ /* 0x000ea400001ee506 */
[----:B--2---:R-:W-:-:S04]  /*03a0*/  ISETP.GT.U32.AND P1, PT, R4, -0x1, PT ;  /* 0xffffffff0400780c */ /* 0x004fc80003f24070 */
[----:B------:R-:W-:-:S13]  /*03b0*/  ISETP.GT.U32.AND.EX P1, PT, R5, -0x2, PT, P1 ;  /* 0xfffffffe0500780c */ /* 0x000fda0003f24110 */
[----:B------:R-:W-:Y:S05]  /*03c0*/  @P1 BREAK.RELIABLE B1 ;  /* 0x0000000000011942 */ /* 0x000fea0003800100 */
[----:B------:R-:W-:Y:S05]  /*03d0*/  @P1 BRA `(.L_x_33) ;  /* 0x0000000000201947 */ /* 0x000fea0003800000 */
.L_x_32:
[----:B-1----:R-:W-:Y:S05]  /*03e0*/  BSYNC.RELIABLE B1 ;  /* 0x0000000000017941 */ /* 0x002fea0003800100 */
.L_x_31:
[----:B------:R-:W-:Y:S02]  /*03f0*/  IADD3 R15, P1, PT, R15, 0x1, RZ ;  /* 0x000000010f0f7810 */ /* 0x000fe40007f3e0ff */
[----:B------:R-:W-:-:S03]  /*0400*/  IADD3 R10, P2, PT, R13, 0x2, RZ ;  /* 0x000000020d0a7810 */ /* 0x000fc60007f5e0ff */
[----:B------:R-:W-:Y:S01]  /*0410*/  IMAD.X R16, RZ, RZ, R16, P1 ;  /* 0x000000ffff107224 */ /* 0x000fe200008e0610 */
[----:B------:R-:W-:Y:S01]  /*0420*/  ISETP.NE.U32.AND P1, PT, R15, UR12, PT ;  /* 0x0000000c0f007c0c */ /* 0x000fe2000bf25070 */
[----:B------:R-:W-:-:S03]  /*0430*/  IMAD.X R4, RZ, RZ, R14, P2 ;  /* 0x000000ffff047224 */ /* 0x000fc600010e060e */
[----:B------:R-:W-:-:S13]  /*0440*/  ISETP.NE.AND.EX P1, PT, R16, UR13, PT, P1 ;  /* 0x0000000d10007c0c */ /* 0x000fda000bf25310 */
[----:B------:R-:W-:Y:S05]  /*0450*/  @P1 BRA `(.L_x_34) ;  /* 0xfffffffc009c1947 */ /* 0x000fea000383ffff */
.L_x_33:
[----:B-1----:R-:W-:Y:S05]  /*0460*/  BSYNC B0 ;  /* 0x0000000000007941 */ /* 0x002fea0003800000 */
.L_x_30:
[----:B------:R-:W-:Y:S05]  /*0470*/  @!P0 BRA `(.L_x_35) ;  /* 0xfffffffc00348947 */ /* 0x000fea000383ffff */
[----:B------:R-:W-:Y:S05]  /*0480*/  EXIT ;  /* 0x000000000000794d */ /* 0x000fea0003800000 */
.L_x_36:
        /* <DEDUP_REMOVED lines=15> */
.L_x_44:


//--------------------- .nv.shared.reserved.0     --------------------------
	.section	.nv.shared.reserved.0,"aw",@nobits
	.weak		__nv_reservedSMEM_offset_0_alias
	.size		__nv_reservedSMEM_offset_0_alias, 0, 64
	.other		__nv_reservedSMEM_offset_0_alias,@"STO_CUDA_RESERVED_SHARED STV_DEFAULT"
__nv_reservedSMEM_offset_0_alias:
	.zero		0
	.zero		64


//--------------------- .nv.constant0.gpu_ht_probe_aggregate_perfect_int64 --------------------------
	.section	.nv.constant0.gpu_ht_probe_aggregate_perfect_int64,"a",@progbits
	.sectionflags	@""
	.align	4
.nv.constant0.gpu_ht_probe_aggregate_perfect_int64:
	.zero		944


//--------------------- .nv.constant0.gpu_ht_probe_aggregate_perfect_int32 --------------------------
	.section	.nv.constant0.gpu_ht_probe_aggregate_perfect_int32,"a",@progbits
	.sectionflags	@""
	.align	4
.nv.constant0.gpu_ht_probe_aggregate_perfect_int32:
	.zero		944


//--------------------- .nv.constant0.gpu_ht_build_perfect_int64 --------------------------
	.section	.nv.constant0.gpu_ht_build_perfect_int64,"a",@progbits
	.sectionflags	@""
	.align	4
.nv.constant0.gpu_ht_build_perfect_int64:
	.zero		936


//--------------------- .nv.constant0.gpu_ht_build_perfect_int32 --------------------------
	.section	.nv.constant0.gpu_ht_build_perfect_int32,"a",@progbits
	.sectionflags	@""
	.align	4
.nv.constant0.gpu_ht_build_perfect_int32:
	.zero		936


//--------------------- .nv.constant0.gpu_ht_probe_aggregate_linearprobing_int64 --------------------------
	.section	.nv.constant0.gpu_ht_probe_aggregate_linearprobing_int64,"a",@progbits
	.sectionflags	@""
	.align	4
.nv.constant0.gpu_ht_probe_aggregate_linearprobing_int64:
	.zero		944


//--------------------- .nv.constant0.gpu_ht_probe_aggregate_linearprobing_int32 --------------------------
	.section	.nv.constant0.gpu_ht_probe_aggregate_linearprobing_int32,"a",@progbits
	.sectionflags	@""
	.align	4
.nv.constant0.gpu_ht_probe_aggregate_linearprobing_int32:
	.zero		944


//--------------------- .nv.constant0.gpu_ht_build_linearprobing_int64 --------------------------
	.section	.nv.constant0.gpu_ht_build_linearprobing_int64,"a",@progbits
	.sectionflags	@""
	.align	4
.nv.constant0.gpu_ht_build_linearprobing_int64:
	.zero		936


//--------------------- .nv.constant0.gpu_ht_build_linearprobing_int32 --------------------------
	.section	.nv.constant0.gpu_ht_build_linearprobing_int32,"a",@progbits
	.sectionflags	@""
	.align	4
.nv.constant0.gpu_ht_build_linearprobing_int32:
	.zero		936


//--------------------- SYMBOLS --------------------------

	.type		.nv.reservedSmem.offset0,@object
	.size		.nv.reservedSmem.offset0,0x4
